// auto-generated by cutlass_sweep.gemm — config: {"arch": "sm_90", "cluster_m": 2, "cluster_n": 1, "dtype": "e4m3", "dtype_b": "e4m3", "layout": "nt", "stages": 0, "tile_k": 128, "tile_m": 64, "tile_n": 256}
#include "cutlass/cutlass.h"
#include "cutlass/gemm/collective/collective_builder.hpp"
#include "cutlass/gemm/device/gemm_universal_adapter.h"
#include "cutlass/gemm/kernel/gemm_universal.hpp"
#include "cutlass/epilogue/collective/collective_builder.hpp"

using ElemA = cutlass::float_e4m3_t;
using ElemB = cutlass::float_e4m3_t;
using ElemCD = cutlass::float_e4m3_t;
using Acc  = float;
using TileShape    = cute::Shape<cute::_64, cute::_256, cute::_128>;
using ClusterShape = cute::Shape<cute::_2, cute::_1, cute::_1>;

using CollectiveEpilogue = typename cutlass::epilogue::collective::CollectiveBuilder<
    cutlass::arch::Sm90, cutlass::arch::OpClassTensorOp,
    TileShape, ClusterShape,
    cutlass::epilogue::collective::EpilogueTileAuto,
    Acc, Acc,
    ElemCD, cutlass::layout::RowMajor, 128 / cutlass::sizeof_bits<ElemCD>::value,
    ElemCD, cutlass::layout::RowMajor, 128 / cutlass::sizeof_bits<ElemCD>::value,
    cutlass::epilogue::collective::EpilogueScheduleAuto
  >::CollectiveOp;

using CollectiveMainloop = typename cutlass::gemm::collective::CollectiveBuilder<
    cutlass::arch::Sm90, cutlass::arch::OpClassTensorOp,
    ElemA, cutlass::layout::RowMajor, 128 / cutlass::sizeof_bits<ElemA>::value,
    ElemB, cutlass::layout::ColumnMajor, 128 / cutlass::sizeof_bits<ElemB>::value,
    Acc,
    TileShape, ClusterShape,
    cutlass::gemm::collective::StageCountAutoCarveout<static_cast<int>(sizeof(typename CollectiveEpilogue::SharedStorage))>,
    cutlass::gemm::collective::KernelScheduleAuto
  >::CollectiveOp;

using GemmKernel = cutlass::gemm::kernel::GemmUniversal<
    cute::Shape<int,int,int,int>,
    CollectiveMainloop,
    CollectiveEpilogue
>;
using Gemm = cutlass::gemm::device::GemmUniversalAdapter<GemmKernel>;

// Force the device kernel symbol into the cubin without needing a host main.
auto* _anchor = &cutlass::device_kernel<GemmKernel>;


// ===== COMPILED SASS (sm_90a) =====

	.target	sm_90a

	.elftype	@"ET_EXEC"


//--------------------- .note.nv.tkinfo           --------------------------
	.section	.note.nv.tkinfo,"",@"SHT_NOTE"
	.sectionflags	@"SHF_NOTE_NV_TKINFO"
	.tkinfo
        /*0018*/ 	.word	0x00000002
        /*0030*/ 	.string	""
        /*0030*/ 	.string	"ptxas"
        /*0030*/ 	.string	"Cuda compilation tools, release 13.0, V13.0.88"
        /*0030*/ 	.string	"Build cuda_13.0.r13.0/compiler.36424714_0"
        /*0030*/ 	.string	"-arch sm_90a -m 64 "



//--------------------- .note.nv.cuinfo           --------------------------
	.section	.note.nv.cuinfo,"",@"SHT_NOTE"
	.sectionflags	@"SHF_NOTE_NV_CUINFO"
        /*0018*/ 	.short	0x0002
        /*001a*/ 	.short	0x005a
        /*001c*/ 	.short	0x0082
	.zero		2


//--------------------- .nv.info                  --------------------------
	.section	.nv.info,"",@"SHT_CUDA_INFO"
	.align	4


	//----- nvinfo : EIATTR_REGCOUNT
	.align		4
        /*0000*/ 	.byte	0x04, 0x2f
        /*0002*/ 	.short	(.L_12 - .L_11)
	.align		4
.L_11:
        /*0004*/ 	.word	index@(_ZN7cutlass13device_kernelINS_4gemm6kernel13GemmUniversalIN4cute5tupleIJiiiiEEENS1_10collective13CollectiveMmaINS1_37MainloopSm90TmaGmmaWarpSpecializedFP8ILi5ENS5_IJNS4_1CILi2EEENSA_ILi1EEESC_EEENS1_32KernelTmaWarpSpecializedPingpongEEENS5_IJNSA_ILi64EEENSA_ILi256EEENSA_ILi128EEEEEENS_12float_e4m3_tENS5_IJlSC_lEEESK_SL_NS4_8TiledMMAINS4_8MMA_AtomIJNS4_4SM904GMMA31MMA_64x256x32_F32E4M3E4M3_SS_TNILNSP_7ScaleInE1ELSR_1EEEEEENS4_6LayoutINS5_IJSC_SC_SC_EEENS5_IJNSA_ILi0EEESW_SW_EEEEENS5_IJNS4_10UnderscoreESZ_SZ_EEEEENS4_13SM90_TMA_LOADENS4_14ComposedLayoutINS4_7SwizzleILi3ELi4ELi3EEENS4_18smem_ptr_flag_bitsILi8EEENSU_INS5_IJNSA_ILi8EEESI_EEENS5_IJSI_SC_EEEEEEEvNS4_8identityENS4_23SM90_TMA_LOAD_MULTICASTES1C_vS1D_EENS_8epilogue10collective6detail29Sm90TmaWarpSpecializedAdapterINS1H_15DefaultEpilogueISK_SL_SL_NS1G_6thread17LinearCombinationISK_Li1EffLNS1L_9ScaleType4KindE0ELNS_15FloatRoundStyleE2ESK_EENS1_15EpilogueDefaultEEEEEvvEEEEvNT_6ParamsE)
        /*0008*/ 	.word	0x000000a8


	//----- nvinfo : EIATTR_FRAME_SIZE
	.align		4
.L_12:
        /*000c*/ 	.byte	0x04, 0x11
        /*000e*/ 	.short	(.L_14 - .L_13)
	.align		4
.L_13:
        /*0010*/ 	.word	index@(_ZN7cutlass13device_kernelINS_4gemm6kernel13GemmUniversalIN4cute5tupleIJiiiiEEENS1_10collective13CollectiveMmaINS1_37MainloopSm90TmaGmmaWarpSpecializedFP8ILi5ENS5_IJNS4_1CILi2EEENSA_ILi1EEESC_EEENS1_32KernelTmaWarpSpecializedPingpongEEENS5_IJNSA_ILi64EEENSA_ILi256EEENSA_ILi128EEEEEENS_12float_e4m3_tENS5_IJlSC_lEEESK_SL_NS4_8TiledMMAINS4_8MMA_AtomIJNS4_4SM904GMMA31MMA_64x256x32_F32E4M3E4M3_SS_TNILNSP_7ScaleInE1ELSR_1EEEEEENS4_6LayoutINS5_IJSC_SC_SC_EEENS5_IJNSA_ILi0EEESW_SW_EEEEENS5_IJNS4_10UnderscoreESZ_SZ_EEEEENS4_13SM90_TMA_LOADENS4_14ComposedLayoutINS4_7SwizzleILi3ELi4ELi3EEENS4_18smem_ptr_flag_bitsILi8EEENSU_INS5_IJNSA_ILi8EEESI_EEENS5_IJSI_SC_EEEEEEEvNS4_8identityENS4_23SM90_TMA_LOAD_MULTICASTES1C_vS1D_EENS_8epilogue10collective6detail29Sm90TmaWarpSpecializedAdapterINS1H_15DefaultEpilogueISK_SL_SL_NS1G_6thread17LinearCombinationISK_Li1EffLNS1L_9ScaleType4KindE0ELNS_15FloatRoundStyleE2ESK_EENS1_15EpilogueDefaultEEEEEvvEEEEvNT_6ParamsE)
        /*0014*/ 	.word	0x00000110


	//----- nvinfo : EIATTR_MIN_STACK_SIZE
	.align		4
.L_14:
        /*0018*/ 	.byte	0x04, 0x12
        /*001a*/ 	.short	(.L_16 - .L_15)
	.align		4
.L_15:
        /*001c*/ 	.word	index@(_ZN7cutlass13device_kernelINS_4gemm6kernel13GemmUniversalIN4cute5tupleIJiiiiEEENS1_10collective13CollectiveMmaINS1_37MainloopSm90TmaGmmaWarpSpecializedFP8ILi5ENS5_IJNS4_1CILi2EEENSA_ILi1EEESC_EEENS1_32KernelTmaWarpSpecializedPingpongEEENS5_IJNSA_ILi64EEENSA_ILi256EEENSA_ILi128EEEEEENS_12float_e4m3_tENS5_IJlSC_lEEESK_SL_NS4_8TiledMMAINS4_8MMA_AtomIJNS4_4SM904GMMA31MMA_64x256x32_F32E4M3E4M3_SS_TNILNSP_7ScaleInE1ELSR_1EEEEEENS4_6LayoutINS5_IJSC_SC_SC_EEENS5_IJNSA_ILi0EEESW_SW_EEEEENS5_IJNS4_10UnderscoreESZ_SZ_EEEEENS4_13SM90_TMA_LOADENS4_14ComposedLayoutINS4_7SwizzleILi3ELi4ELi3EEENS4_18smem_ptr_flag_bitsILi8EEENSU_INS5_IJNSA_ILi8EEESI_EEENS5_IJSI_SC_EEEEEEEvNS4_8identityENS4_23SM90_TMA_LOAD_MULTICASTES1C_vS1D_EENS_8epilogue10collective6detail29Sm90TmaWarpSpecializedAdapterINS1H_15DefaultEpilogueISK_SL_SL_NS1G_6thread17LinearCombinationISK_Li1EffLNS1L_9ScaleType4KindE0ELNS_15FloatRoundStyleE2ESK_EENS1_15EpilogueDefaultEEEEEvvEEEEvNT_6ParamsE)
        /*0020*/ 	.word	0x00000110
.L_16:


//--------------------- .nv.compat                --------------------------
	.section	.nv.compat,"",@"SHT_CUDA_COMPAT_INFO"
	.align	4
        /*0000*/ 	.byte	0x02, 0x09, 0x01, 0x00, 0x02, 0x02, 0x04, 0x00, 0x02, 0x05, 0x05, 0x00, 0x03, 0x07, 0x01, 0x01
        /*0010*/ 	.byte	0x02, 0x03, 0x01, 0x00, 0x02, 0x06, 0x01, 0x00, 0x04, 0x0b, 0x08, 0x00, 0x00, 0x00, 0x00, 0x00
        /*0020*/ 	.byte	0x00, 0x00, 0x00, 0x00


//--------------------- .nv.info._ZN7cutlass13device_kernelINS_4gemm6kernel13GemmUniversalIN4cute5tupleIJiiiiEEENS1_10collective13CollectiveMmaINS1_37MainloopSm90TmaGmmaWarpSpecializedFP8ILi5ENS5_IJNS4_1CILi2EEENSA_ILi1EEESC_EEENS1_32KernelTmaWarpSpecializedPingpongEEENS5_IJNSA_ILi64EEENSA_ILi256EEENSA_ILi128EEEEEENS_12float_e4m3_tENS5_IJlSC_lEEESK_SL_NS4_8TiledMMAINS4_8MMA_AtomIJNS4_4SM904GMMA31MMA_64x256x32_F32E4M3E4M3_SS_TNILNSP_7ScaleInE1ELSR_1EEEEEENS4_6LayoutINS5_IJSC_SC_SC_EEENS5_IJNSA_ILi0EEESW_SW_EEEEENS5_IJNS4_10UnderscoreESZ_SZ_EEEEENS4_13SM90_TMA_LOADENS4_14ComposedLayoutINS4_7SwizzleILi3ELi4ELi3EEENS4_18smem_ptr_flag_bitsILi8EEENSU_INS5_IJNSA_ILi8EEESI_EEENS5_IJSI_SC_EEEEEEEvNS4_8identityENS4_23SM90_TMA_LOAD_MULTICASTES1C_vS1D_EENS_8epilogue10collective6detail29Sm90TmaWarpSpecializedAdapterINS1H_15DefaultEpilogueISK_SL_SL_NS1G_6thread17LinearCombinationISK_Li1EffLNS1L_9ScaleType4KindE0ELNS_15FloatRoundStyleE2ESK_EENS1_15EpilogueDefaultEEEEEvvEEEEvNT_6ParamsE --------------------------
	.section	.nv.info._ZN7cutlass13device_kernelINS_4gemm6kernel13GemmUniversalIN4cute5tupleIJiiiiEEENS1_10collective13CollectiveMmaINS1_37MainloopSm90TmaGmmaWarpSpecializedFP8ILi5ENS5_IJNS4_1CILi2EEENSA_ILi1EEESC_EEENS1_32KernelTmaWarpSpecializedPingpongEEENS5_IJNSA_ILi64EEENSA_ILi256EEENSA_ILi128EEEEEENS_12float_e4m3_tENS5_IJlSC_lEEESK_SL_NS4_8TiledMMAINS4_8MMA_AtomIJNS4_4SM904GMMA31MMA_64x256x32_F32E4M3E4M3_SS_TNILNSP_7ScaleInE1ELSR_1EEEEEENS4_6LayoutINS5_IJSC_SC_SC_EEENS5_IJNSA_ILi0EEESW_SW_EEEEENS5_IJNS4_10UnderscoreESZ_SZ_EEEEENS4_13SM90_TMA_LOADENS4_14ComposedLayoutINS4_7SwizzleILi3ELi4ELi3EEENS4_18smem_ptr_flag_bitsILi8EEENSU_INS5_IJNSA_ILi8EEESI_EEENS5_IJSI_SC_EEEEEEEvNS4_8identityENS4_23SM90_TMA_LOAD_MULTICASTES1C_vS1D_EENS_8epilogue10collective6detail29Sm90TmaWarpSpecializedAdapterINS1H_15DefaultEpilogueISK_SL_SL_NS1G_6thread17LinearCombinationISK_Li1EffLNS1L_9ScaleType4KindE0ELNS_15FloatRoundStyleE2ESK_EENS1_15EpilogueDefaultEEEEEvvEEEEvNT_6ParamsE,"",@"SHT_CUDA_INFO"
	.sectionflags	@""
	.align	4


	//----- nvinfo : EIATTR_CUDA_API_VERSION
	.align		4
        /*0000*/ 	.byte	0x04, 0x37
        /*0002*/ 	.short	(.L_18 - .L_17)
.L_17:
        /*0004*/ 	.word	0x00000082


	//----- nvinfo : EIATTR_KPARAM_INFO
	.align		4
.L_18:
        /*0008*/ 	.byte	0x04, 0x17
        /*000a*/ 	.short	(.L_20 - .L_19)
.L_19:
        /*000c*/ 	.word	0x00000000
        /*0010*/ 	.short	0x0000
        /*0012*/ 	.short	0x0070
        /*0014*/ 	.byte	0x00, 0xf0, 0x01, 0x10


	//----- nvinfo : EIATTR_SPARSE_MMA_MASK
	.align		4
.L_20:
        /*0018*/ 	.byte	0x03, 0x50
        /*001a*/ 	.short	0x0000


	//----- nvinfo : EIATTR_MAXREG_COUNT
	.align		4
        /*001c*/ 	.byte	0x03, 0x1b
        /*001e*/ 	.short	0x00a8


	//----- nvinfo : EIATTR_NUM_BARRIERS
	.align		4
        /*0020*/ 	.byte	0x02, 0x4c
        /*0022*/ 	.byte	0x01
	.zero		1


	//----- nvinfo : EIATTR_ANNOTATIONS
	.align		4
        /*0024*/ 	.byte	0x04, 0x55
        /*0026*/ 	.short	(.L_22 - .L_21)


	//   ....[0]....
.L_21:
        /*0028*/ 	.word	0x00000001
        /*002c*/ 	.byte	0x30, 0x07, 0x00, 0x00, 0x01, 0x00, 0x00, 0x00, 0x30, 0x09, 0x00, 0x00, 0x01, 0x00, 0x00, 0x00
        /* <DEDUP_REMOVED lines=210> */
        /*0d5c*/ 	.byte	0x20, 0x05, 0x01, 0x00


	//----- nvinfo : EIATTR_MERCURY_ISA_VERSION
	.align		4
.L_22:
        /*0d60*/ 	.byte	0x03, 0x5f
        /*0d62*/ 	.short	0x0101


	//----- nvinfo : EIATTR_INT_WARP_WIDE_INSTR_OFFSETS
	.align		4
        /*0d64*/ 	.byte	0x04, 0x31
        /*0d66*/ 	.short	(.L_24 - .L_23)


	//   ....[0]....
.L_23:
        /*0d68*/ 	.word	0x000005b0


	//   ....[1]....
        /*0d6c*/ 	.word	0x00000630


	//   ....[2]....
        /*0d70*/ 	.word	0x00000640


	//   ....[3]....
        /*0d74*/ 	.word	0x00000650


	//   ....[4]....
        /*0d78*/ 	.word	0x000006a0


	//   ....[5]....
        /*0d7c*/ 	.word	0x000006e0


	//   ....[6]....
        /*0d80*/ 	.word	0x00000800


	//   ....[7]....
        /*0d84*/ 	.word	0x00000820


	//   ....[8]....
        /*0d88*/ 	.word	0x00005810


	//----- nvinfo : EIATTR_COOP_GROUP_MASK_REGIDS
	.align		4
.L_24:
        /*0d8c*/ 	.byte	0x04, 0x29
        /*0d8e*/ 	.short	(.L_26 - .L_25)


	//   ....[0]....
.L_25:
        /*0d90*/ 	.word	0xffffffff


	//   ....[1]....
        /*0d94*/ 	.word	0xffffffff


	//   ....[2]....
        /*0d98*/ 	.word	0xffffffff


	//   ....[3]....
        /*0d9c*/ 	.word	0xffffffff


	//   ....[4]....
        /*0da0*/ 	.word	0xffffffff


	//   ....[5]....
        /*0da4*/ 	.word	0xffffffff


	//   ....[6]....
        /*0da8*/ 	.word	0xffffffff


	//----- nvinfo : EIATTR_COOP_GROUP_INSTR_OFFSETS
	.align		4
.L_26:
        /*0dac*/ 	.byte	0x04, 0x28
        /*0dae*/ 	.short	(.L_28 - .L_27)


	//   ....[0]....
.L_27:
        /*0db0*/ 	.word	0x00000070


	//   ....[1]....
        /*0db4*/ 	.word	0x00000090


	//   ....[2]....
        /*0db8*/ 	.word	0x00000190


	//   ....[3]....
        /*0dbc*/ 	.word	0x000003d0


	//   ....[4]....
        /*0dc0*/ 	.word	0x00000410


	//   ....[5]....
        /*0dc4*/ 	.word	0x00000500


	//   ....[6]....
        /*0dc8*/ 	.word	0x000009c0


	//----- nvinfo : EIATTR_REG_RECONFIG
	.align		4
.L_28:
        /*0dcc*/ 	.byte	0x01, 0x54
	.zero		2


	//----- nvinfo : EIATTR_MBARRIER_INSTR_OFFSETS
	.align		4
        /*0dd0*/ 	.byte	0x04, 0x39
        /*0dd2*/ 	.short	(.L_30 - .L_29)


	//   ....[0]....
.L_29:
        /*0dd4*/ 	.word	0x00000310
        /*0dd8*/ 	.word	0x000000ff
        /*0ddc*/ 	.word	0x00000000
        /*0de0*/ 	.short	0x0100
        /*0de2*/ 	.byte	0x07
	.zero		1


	//   ....[1]....
        /*0de4*/ 	.word	0x00000320
        /*0de8*/ 	.word	0x000000ff
        /*0dec*/ 	.word	0x00000028
        /*0df0*/ 	.short	0x0100
        /*0df2*/ 	.byte	0x07
	.zero		1


	//   ....[2]....
        /*0df4*/ 	.word	0x00000330
        /*0df8*/ 	.word	0x000000ff
        /*0dfc*/ 	.word	0x00000008
        /*0e00*/ 	.short	0x0100
        /*0e02*/ 	.byte	0x07
	.zero		1


	//   ....[3]....
        /*0e04*/ 	.word	0x00000340
        /*0e08*/ 	.word	0x000000ff
        /*0e0c*/ 	.word	0x00000030
        /*0e10*/ 	.short	0x0100
        /*0e12*/ 	.byte	0x07
	.zero		1


	//   ....[4]....
        /*0e14*/ 	.word	0x00000350
        /*0e18*/ 	.word	0x000000ff
        /*0e1c*/ 	.word	0x00000010
        /*0e20*/ 	.short	0x0100
        /*0e22*/ 	.byte	0x07
	.zero		1


	//   ....[5]....
        /*0e24*/ 	.word	0x00000360
        /*0e28*/ 	.word	0x000000ff
        /*0e2c*/ 	.word	0x00000038
        /*0e30*/ 	.short	0x0100
        /*0e32*/ 	.byte	0x07
	.zero		1


	//   ....[6]....
        /*0e34*/ 	.word	0x00000370
        /*0e38*/ 	.word	0x000000ff
        /*0e3c*/ 	.word	0x00000018
        /*0e40*/ 	.short	0x0100
        /*0e42*/ 	.byte	0x07
	.zero		1


	//   ....[7]....
        /*0e44*/ 	.word	0x00000380
        /*0e48*/ 	.word	0x000000ff
        /*0e4c*/ 	.word	0x00000040
        /*0e50*/ 	.short	0x0100
        /*0e52*/ 	.byte	0x07
	.zero		1


	//   ....[8]....
        /*0e54*/ 	.word	0x00000390
        /*0e58*/ 	.word	0x000000ff
        /*0e5c*/ 	.word	0x00000020
        /*0e60*/ 	.short	0x0100
        /*0e62*/ 	.byte	0x07
	.zero		1


	//   ....[9]....
        /*0e64*/ 	.word	0x000003a0
        /*0e68*/ 	.word	0x000000ff
        /*0e6c*/ 	.word	0x00000048
        /*0e70*/ 	.short	0x0100
        /*0e72*/ 	.byte	0x07
	.zero		1


	//   ....[10]....
        /*0e74*/ 	.word	0x00000860
        /*0e78*/ 	.word	0x000000ff
        /*0e7c*/ 	.word	0x00000080
        /*0e80*/ 	.short	0x0100
        /*0e82*/ 	.byte	0x07
	.zero		1


	//   ....[11]....
        /*0e84*/ 	.word	0x00000900
        /*0e88*/ 	.word	0x000000ff
        /*0e8c*/ 	.word	0x00000088
        /*0e90*/ 	.short	0x0100
        /*0e92*/ 	.byte	0x07
	.zero		1


	//   ....[12]....
        /*0e94*/ 	.word	0x00000940
        /*0e98*/ 	.word	0x000000ff
        /*0e9c*/ 	.word	0x00000060
        /*0ea0*/ 	.short	0x0100
        /*0ea2*/ 	.byte	0x0a
	.zero		1


	//   ....[13]....
        /*0ea4*/ 	.word	0x00000950
        /*0ea8*/ 	.word	0x000000ff
        /*0eac*/ 	.word	0x00000068
        /*0eb0*/ 	.short	0x0100
        /*0eb2*/ 	.byte	0x0a
	.zero		1


	//   ....[14]....
        /*0eb4*/ 	.word	0x00000960
        /*0eb8*/ 	.word	0x000000ff
        /*0ebc*/ 	.word	0x00000070
        /*0ec0*/ 	.short	0x0100
        /*0ec2*/ 	.byte	0x0a
	.zero		1


	//   ....[15]....
        /*0ec4*/ 	.word	0x00000970
        /*0ec8*/ 	.word	0x000000ff
        /*0ecc*/ 	.word	0x00000078
        /*0ed0*/ 	.short	0x0100
        /*0ed2*/ 	.byte	0x0a
	.zero		1


	//   ....[16]....
        /*0ed4*/ 	.word	0x00001840
        /*0ed8*/ 	.word	0x000000ff
        /*0edc*/ 	.word	0xfffffff8
        /*0ee0*/ 	.short	0x010a
        /*0ee2*/ 	.byte	0x12
	.zero		1


	//   ....[17]....
        /*0ee4*/ 	.word	0x00002210
        /*0ee8*/ 	.word	0x000000ff
        /*0eec*/ 	.word	0x00000000
        /*0ef0*/ 	.short	0x010a
        /*0ef2*/ 	.byte	0x06
	.zero		1


	//   ....[18]....
        /*0ef4*/ 	.word	0x00002250
        /*0ef8*/ 	.word	0x000000ff
        /*0efc*/ 	.word	0x00000000
        /*0f00*/ 	.short	0x010a
        /*0f02*/ 	.byte	0x06
	.zero		1


	//   ....[19]....
        /*0f04*/ 	.word	0x000034f0
        /*0f08*/ 	.word	0x000000ff
        /*0f0c*/ 	.word	0x00000000
        /*0f10*/ 	.short	0x010a
        /*0f12*/ 	.byte	0x09
	.zero		1


	//   ....[20]....
        /*0f14*/ 	.word	0x00003530
        /*0f18*/ 	.word	0x000000ff
        /*0f1c*/ 	.word	0x00000000
        /*0f20*/ 	.short	0x010a
        /*0f22*/ 	.byte	0x09
	.zero		1


	//   ....[21]....
        /*0f24*/ 	.word	0x000046a0
        /*0f28*/ 	.word	0x000000e5
        /*0f2c*/ 	.word	0x00000000
        /*0f30*/ 	.short	0x0101
        /*0f32*/ 	.byte	0x3f
	.zero		1


	//   ....[22]....
        /*0f34*/ 	.word	0x00005720
        /*0f38*/ 	.word	0x000000e5
        /*0f3c*/ 	.word	0x00000000
        /*0f40*/ 	.short	0x0101
        /*0f42*/ 	.byte	0x1c
	.zero		1


	//   ....[23]....
        /*0f44*/ 	.word	0x000058d0
        /*0f48*/ 	.word	0x00000018
        /*0f4c*/ 	.word	0x00000000
        /*0f50*/ 	.short	0x0101
        /*0f52*/ 	.byte	0x3f
	.zero		1


	//   ....[24]....
        /*0f54*/ 	.word	0x00005990
        /*0f58*/ 	.word	0x000000ff
        /*0f5c*/ 	.word	0x00000008
        /*0f60*/ 	.short	0x010a
        /*0f62*/ 	.byte	0x12
	.zero		1


	//   ....[25]....
        /*0f64*/ 	.word	0x0000eb60
        /*0f68*/ 	.word	0x00000003
        /*0f6c*/ 	.word	0x00000000
        /*0f70*/ 	.short	0x0101
        /*0f72*/ 	.byte	0x1c
	.zero		1


	//   ....[26]....
        /*0f74*/ 	.word	0x0000f5b0
        /*0f78*/ 	.word	0x0000000d
        /*0f7c*/ 	.word	0x00000028
        /*0f80*/ 	.short	0x010a
        /*0f82*/ 	.byte	0x3f
	.zero		1


	//   ....[27]....
        /*0f84*/ 	.word	0x0000f980
        /*0f88*/ 	.word	0x00000004
        /*0f8c*/ 	.word	0x00000088
        /*0f90*/ 	.short	0x0101
        /*0f92*/ 	.byte	0x3f
	.zero		1


	//   ....[28]....
        /*0f94*/ 	.word	0x00010180
        /*0f98*/ 	.word	0x00000007
        /*0f9c*/ 	.word	0x00000000
        /*0fa0*/ 	.short	0x010a
        /*0fa2*/ 	.byte	0x3f
	.zero		1


	//   ....[29]....
        /*0fa4*/ 	.word	0x00010200
        /*0fa8*/ 	.word	0x00000009
        /*0fac*/ 	.word	0x00000000
        /*0fb0*/ 	.short	0x010a
        /*0fb2*/ 	.byte	0x3f
	.zero		1


	//   ....[30]....
        /*0fb4*/ 	.word	0x00010290
        /*0fb8*/ 	.word	0x00000006
        /*0fbc*/ 	.word	0x00000000
        /*0fc0*/ 	.short	0x010a
        /*0fc2*/ 	.byte	0x3f
	.zero		1


	//   ....[31]....
        /*0fc4*/ 	.word	0x00010320
        /*0fc8*/ 	.word	0x00000009
        /*0fcc*/ 	.word	0x00000000
        /*0fd0*/ 	.short	0x010a
        /*0fd2*/ 	.byte	0x3f
	.zero		1


	//   ....[32]....
        /*0fd4*/ 	.word	0x000103b0
        /*0fd8*/ 	.word	0x00000003
        /*0fdc*/ 	.word	0x00000000
        /*0fe0*/ 	.short	0x010a
        /*0fe2*/ 	.byte	0x3f
	.zero		1


	//   ....[33]....
        /*0fe4*/ 	.word	0x00010420
        /*0fe8*/ 	.word	0x00000003
        /*0fec*/ 	.word	0xfffffff8
        /*0ff0*/ 	.short	0x010a
        /*0ff2*/ 	.byte	0x3f
	.zero		1


	//   ....[34]....
        /*0ff4*/ 	.word	0x00010480
        /*0ff8*/ 	.word	0x00000003
        /*0ffc*/ 	.word	0x00000000
        /*1000*/ 	.short	0x010a
        /*1002*/ 	.byte	0x3f
	.zero		1


	//   ....[35]....
        /*1004*/ 	.word	0x000104f0
        /*1008*/ 	.word	0x00000000
        /*100c*/ 	.word	0x00000000
        /*1010*/ 	.short	0x010a
        /*1012*/ 	.byte	0x3f
	.zero		1


	//   ....[36]....
        /*1014*/ 	.word	0x00010560
        /*1018*/ 	.word	0x00000019
        /*101c*/ 	.word	0x00000008
        /*1020*/ 	.short	0x010a
        /*1022*/ 	.byte	0x3f
	.zero		1


	//   ....[37]....
        /*1024*/ 	.word	0x00010630
        /*1028*/ 	.word	0x0000000d
        /*102c*/ 	.word	0x00000028
        /*1030*/ 	.short	0x010a
        /*1032*/ 	.byte	0x3f
	.zero		1


	//   ....[38]....
        /*1034*/ 	.word	0x00010710
        /*1038*/ 	.word	0x00000007
        /*103c*/ 	.word	0x00000000
        /*1040*/ 	.short	0x010a
        /*1042*/ 	.byte	0x3f
	.zero		1


	//   ....[39]....
        /*1044*/ 	.word	0x00010760
        /*1048*/ 	.word	0x00000009
        /*104c*/ 	.word	0x00000000
        /*1050*/ 	.short	0x010a
        /*1052*/ 	.byte	0x3f
	.zero		1


	//   ....[40]....
        /*1054*/ 	.word	0x000107b0
        /*1058*/ 	.word	0x00000006
        /*105c*/ 	.word	0x00000000
        /*1060*/ 	.short	0x010a
        /*1062*/ 	.byte	0x3f
	.zero		1


	//   ....[41]....
        /*1064*/ 	.word	0x00010800
        /*1068*/ 	.word	0x00000009
        /*106c*/ 	.word	0x00000000
        /*1070*/ 	.short	0x010a
        /*1072*/ 	.byte	0x3f
	.zero		1


	//----- nvinfo : EIATTR_NUM_MBARRIERS
	.align		4
.L_30:
        /*1074*/ 	.byte	0x03, 0x38
        /*1076*/ 	.short	0x0010


	//----- nvinfo : EIATTR_EXIT_INSTR_OFFSETS
	.align		4
        /*1078*/ 	.byte	0x04, 0x1c
        /*107a*/ 	.short	(.L_32 - .L_31)


	//   ....[0]....
.L_31:
        /*107c*/ 	.word	0x00001550


	//   ....[1]....
        /*1080*/ 	.word	0x000015b0


	//   ....[2]....
        /*1084*/ 	.word	0x0000f270


	//   ....[3]....
        /*1088*/ 	.word	0x0000f2a0


	//   ....[4]....
        /*108c*/ 	.word	0x00010400


	//----- nvinfo : EIATTR_MAX_THREADS
	.align		4
.L_32:
        /*1090*/ 	.byte	0x04, 0x05
        /*1092*/ 	.short	(.L_34 - .L_33)
.L_33:
        /*1094*/ 	.word	0x00000180
        /*1098*/ 	.word	0x00000001
        /*109c*/ 	.word	0x00000001


	//----- nvinfo : EIATTR_CRS_STACK_SIZE
	.align		4
.L_34:
        /*10a0*/ 	.byte	0x04, 0x1e
        /*10a2*/ 	.short	(.L_36 - .L_35)
.L_35:
        /*10a4*/ 	.word	0x00000000


	//----- nvinfo : EIATTR_CBANK_PARAM_SIZE
	.align		4
.L_36:
        /*10a8*/ 	.byte	0x03, 0x19
        /*10aa*/ 	.short	0x0470


	//----- nvinfo : EIATTR_PARAM_CBANK
	.align		4
        /*10ac*/ 	.byte	0x04, 0x0a
        /*10ae*/ 	.short	(.L_38 - .L_37)
	.align		4
.L_37:
        /*10b0*/ 	.word	index@(.nv.constant0._ZN7cutlass13device_kernelINS_4gemm6kernel13GemmUniversalIN4cute5tupleIJiiiiEEENS1_10collective13CollectiveMmaINS1_37MainloopSm90TmaGmmaWarpSpecializedFP8ILi5ENS5_IJNS4_1CILi2EEENSA_ILi1EEESC_EEENS1_32KernelTmaWarpSpecializedPingpongEEENS5_IJNSA_ILi64EEENSA_ILi256EEENSA_ILi128EEEEEENS_12float_e4m3_tENS5_IJlSC_lEEESK_SL_NS4_8TiledMMAINS4_8MMA_AtomIJNS4_4SM904GMMA31MMA_64x256x32_F32E4M3E4M3_SS_TNILNSP_7ScaleInE1ELSR_1EEEEEENS4_6LayoutINS5_IJSC_SC_SC_EEENS5_IJNSA_ILi0EEESW_SW_EEEEENS5_IJNS4_10UnderscoreESZ_SZ_EEEEENS4_13SM90_TMA_LOADENS4_14ComposedLayoutINS4_7SwizzleILi3ELi4ELi3EEENS4_18smem_ptr_flag_bitsILi8EEENSU_INS5_IJNSA_ILi8EEESI_EEENS5_IJSI_SC_EEEEEEEvNS4_8identityENS4_23SM90_TMA_LOAD_MULTICASTES1C_vS1D_EENS_8epilogue10collective6detail29Sm90TmaWarpSpecializedAdapterINS1H_15DefaultEpilogueISK_SL_SL_NS1G_6thread17LinearCombinationISK_Li1EffLNS1L_9ScaleType4KindE0ELNS_15FloatRoundStyleE2ESK_EENS1_15EpilogueDefaultEEEEEvvEEEEvNT_6ParamsE)
        /*10b4*/ 	.short	0x0210
        /*10b6*/ 	.short	0x0470


	//----- nvinfo : EIATTR_SW_WAR
	.align		4
.L_38:
        /*10b8*/ 	.byte	0x04, 0x36
        /*10ba*/ 	.short	(.L_40 - .L_39)
.L_39:
        /*10bc*/ 	.word	0x00000008
.L_40:


//--------------------- .nv.callgraph             --------------------------
	.section	.nv.callgraph,"",@"SHT_CUDA_CALLGRAPH"
	.align	4
	.sectionentsize	8
	.align		4
        /*0000*/ 	.word	0x00000000
	.align		4
        /*0004*/ 	.word	0xffffffff
	.align		4
        /*0008*/ 	.word	0x00000000
	.align		4
        /*000c*/ 	.word	0xfffffffe
	.align		4
        /*0010*/ 	.word	0x00000000
	.align		4
        /*0014*/ 	.word	0xfffffffd
	.align		4
        /*0018*/ 	.word	0x00000000
	.align		4
        /*001c*/ 	.word	0xfffffffc


//--------------------- .nv.constant4             --------------------------
	.section	.nv.constant4,"a",@progbits
	.align	8
	.align		8
.nv.constant4:
        /*0000*/ 	.dword	_ZN39_INTERNAL_242b8d17_4_k_cu_c4d8b5ea_62074cuda3std3__45__cpo5beginE
	.align		8
        /*0008*/ 	.dword	_ZN39_INTERNAL_242b8d17_4_k_cu_c4d8b5ea_62074cuda3std3__45__cpo3endE
	.align		8
        /*0010*/ 	.dword	_ZN39_INTERNAL_242b8d17_4_k_cu_c4d8b5ea_62074cuda3std3__45__cpo6cbeginE
	.align		8
        /*0018*/ 	.dword	_ZN39_INTERNAL_242b8d17_4_k_cu_c4d8b5ea_62074cuda3std3__45__cpo4cendE
	.align		8
        /*0020*/ 	.dword	_ZN39_INTERNAL_242b8d17_4_k_cu_c4d8b5ea_62074cuda3std3__441_GLOBAL__N__242b8d17_4_k_cu_c4d8b5ea_62076ignoreE
	.align		8
        /*0028*/ 	.dword	_ZN39_INTERNAL_242b8d17_4_k_cu_c4d8b5ea_62074cuda3std3__419piecewise_constructE
	.align		8
        /*0030*/ 	.dword	_ZN39_INTERNAL_242b8d17_4_k_cu_c4d8b5ea_62074cuda3std3__48in_placeE
	.align		8
        /*0038*/ 	.dword	_ZN39_INTERNAL_242b8d17_4_k_cu_c4d8b5ea_62074cuda3std6ranges3__45__cpo4swapE
	.align		8
        /*0040*/ 	.dword	_ZN39_INTERNAL_242b8d17_4_k_cu_c4d8b5ea_62074cuda3std6ranges3__45__cpo9iter_moveE
	.align		8
        /*0048*/ 	.dword	_ZN39_INTERNAL_242b8d17_4_k_cu_c4d8b5ea_62074cute7productE
	.align		8
        /*0050*/ 	.dword	_ZN39_INTERNAL_242b8d17_4_k_cu_c4d8b5ea_62074cute1_E


//--------------------- .text._ZN7cutlass13device_kernelINS_4gemm6kernel13GemmUniversalIN4cute5tupleIJiiiiEEENS1_10collective13CollectiveMmaINS1_37MainloopSm90TmaGmmaWarpSpecializedFP8ILi5ENS5_IJNS4_1CILi2EEENSA_ILi1EEESC_EEENS1_32KernelTmaWarpSpecializedPingpongEEENS5_IJNSA_ILi64EEENSA_ILi256EEENSA_ILi128EEEEEENS_12float_e4m3_tENS5_IJlSC_lEEESK_SL_NS4_8TiledMMAINS4_8MMA_AtomIJNS4_4SM904GMMA31MMA_64x256x32_F32E4M3E4M3_SS_TNILNSP_7ScaleInE1ELSR_1EEEEEENS4_6LayoutINS5_IJSC_SC_SC_EEENS5_IJNSA_ILi0EEESW_SW_EEEEENS5_IJNS4_10UnderscoreESZ_SZ_EEEEENS4_13SM90_TMA_LOADENS4_14ComposedLayoutINS4_7SwizzleILi3ELi4ELi3EEENS4_18smem_ptr_flag_bitsILi8EEENSU_INS5_IJNSA_ILi8EEESI_EEENS5_IJSI_SC_EEEEEEEvNS4_8identityENS4_23SM90_TMA_LOAD_MULTICASTES1C_vS1D_EENS_8epilogue10collective6detail29Sm90TmaWarpSpecializedAdapterINS1H_15DefaultEpilogueISK_SL_SL_NS1G_6thread17LinearCombinationISK_Li1EffLNS1L_9ScaleType4KindE0ELNS_15FloatRoundStyleE2ESK_EENS1_15EpilogueDefaultEEEEEvvEEEEvNT_6ParamsE --------------------------
	.section	.text._ZN7cutlass13device_kernelINS_4gemm6kernel13GemmUniversalIN4cute5tupleIJiiiiEEENS1_10collective13CollectiveMmaINS1_37MainloopSm90TmaGmmaWarpSpecializedFP8ILi5ENS5_IJNS4_1CILi2EEENSA_ILi1EEESC_EEENS1_32KernelTmaWarpSpecializedPingpongEEENS5_IJNSA_ILi64EEENSA_ILi256EEENSA_ILi128EEEEEENS_12float_e4m3_tENS5_IJlSC_lEEESK_SL_NS4_8TiledMMAINS4_8MMA_AtomIJNS4_4SM904GMMA31MMA_64x256x32_F32E4M3E4M3_SS_TNILNSP_7ScaleInE1ELSR_1EEEEEENS4_6LayoutINS5_IJSC_SC_SC_EEENS5_IJNSA_ILi0EEESW_SW_EEEEENS5_IJNS4_10UnderscoreESZ_SZ_EEEEENS4_13SM90_TMA_LOADENS4_14ComposedLayoutINS4_7SwizzleILi3ELi4ELi3EEENS4_18smem_ptr_flag_bitsILi8EEENSU_INS5_IJNSA_ILi8EEESI_EEENS5_IJSI_SC_EEEEEEEvNS4_8identityENS4_23SM90_TMA_LOAD_MULTICASTES1C_vS1D_EENS_8epilogue10collective6detail29Sm90TmaWarpSpecializedAdapterINS1H_15DefaultEpilogueISK_SL_SL_NS1G_6thread17LinearCombinationISK_Li1EffLNS1L_9ScaleType4KindE0ELNS_15FloatRoundStyleE2ESK_EENS1_15EpilogueDefaultEEEEEvvEEEEvNT_6ParamsE,"ax",@progbits
	.align	128
.text._ZN7cutlass13device_kernelINS_4gemm6kernel13GemmUniversalIN4cute5tupleIJiiiiEEENS1_10collective13CollectiveMmaINS1_37MainloopSm90TmaGmmaWarpSpecializedFP8ILi5ENS5_IJNS4_1CILi2EEENSA_ILi1EEESC_EEENS1_32KernelTmaWarpSpecializedPingpongEEENS5_IJNSA_ILi64EEENSA_ILi256EEENSA_ILi128EEEEEENS_12float_e4m3_tENS5_IJlSC_lEEESK_SL_NS4_8TiledMMAINS4_8MMA_AtomIJNS4_4SM904GMMA31MMA_64x256x32_F32E4M3E4M3_SS_TNILNSP_7ScaleInE1ELSR_1EEEEEENS4_6LayoutINS5_IJSC_SC_SC_EEENS5_IJNSA_ILi0EEESW_SW_EEEEENS5_IJNS4_10UnderscoreESZ_SZ_EEEEENS4_13SM90_TMA_LOADENS4_14ComposedLayoutINS4_7SwizzleILi3ELi4ELi3EEENS4_18smem_ptr_flag_bitsILi8EEENSU_INS5_IJNSA_ILi8EEESI_EEENS5_IJSI_SC_EEEEEEEvNS4_8identityENS4_23SM90_TMA_LOAD_MULTICASTES1C_vS1D_EENS_8epilogue10collective6detail29Sm90TmaWarpSpecializedAdapterINS1H_15DefaultEpilogueISK_SL_SL_NS1G_6thread17LinearCombinationISK_Li1EffLNS1L_9ScaleType4KindE0ELNS_15FloatRoundStyleE2ESK_EENS1_15EpilogueDefaultEEEEEvvEEEEvNT_6ParamsE:
        .type           _ZN7cutlass13device_kernelINS_4gemm6kernel13GemmUniversalIN4cute5tupleIJiiiiEEENS1_10collective13CollectiveMmaINS1_37MainloopSm90TmaGmmaWarpSpecializedFP8ILi5ENS5_IJNS4_1CILi2EEENSA_ILi1EEESC_EEENS1_32KernelTmaWarpSpecializedPingpongEEENS5_IJNSA_ILi64EEENSA_ILi256EEENSA_ILi128EEEEEENS_12float_e4m3_tENS5_IJlSC_lEEESK_SL_NS4_8TiledMMAINS4_8MMA_AtomIJNS4_4SM904GMMA31MMA_64x256x32_F32E4M3E4M3_SS_TNILNSP_7ScaleInE1ELSR_1EEEEEENS4_6LayoutINS5_IJSC_SC_SC_EEENS5_IJNSA_ILi0EEESW_SW_EEEEENS5_IJNS4_10UnderscoreESZ_SZ_EEEEENS4_13SM90_TMA_LOADENS4_14ComposedLayoutINS4_7SwizzleILi3ELi4ELi3EEENS4_18smem_ptr_flag_bitsILi8EEENSU_INS5_IJNSA_ILi8EEESI_EEENS5_IJSI_SC_EEEEEEEvNS4_8identityENS4_23SM90_TMA_LOAD_MULTICASTES1C_vS1D_EENS_8epilogue10collective6detail29Sm90TmaWarpSpecializedAdapterINS1H_15DefaultEpilogueISK_SL_SL_NS1G_6thread17LinearCombinationISK_Li1EffLNS1L_9ScaleType4KindE0ELNS_15FloatRoundStyleE2ESK_EENS1_15EpilogueDefaultEEEEEvvEEEEvNT_6ParamsE,@function
        .size           _ZN7cutlass13device_kernelINS_4gemm6kernel13GemmUniversalIN4cute5tupleIJiiiiEEENS1_10collective13CollectiveMmaINS1_37MainloopSm90TmaGmmaWarpSpecializedFP8ILi5ENS5_IJNS4_1CILi2EEENSA_ILi1EEESC_EEENS1_32KernelTmaWarpSpecializedPingpongEEENS5_IJNSA_ILi64EEENSA_ILi256EEENSA_ILi128EEEEEENS_12float_e4m3_tENS5_IJlSC_lEEESK_SL_NS4_8TiledMMAINS4_8MMA_AtomIJNS4_4SM904GMMA31MMA_64x256x32_F32E4M3E4M3_SS_TNILNSP_7ScaleInE1ELSR_1EEEEEENS4_6LayoutINS5_IJSC_SC_SC_EEENS5_IJNSA_ILi0EEESW_SW_EEEEENS5_IJNS4_10UnderscoreESZ_SZ_EEEEENS4_13SM90_TMA_LOADENS4_14ComposedLayoutINS4_7SwizzleILi3ELi4ELi3EEENS4_18smem_ptr_flag_bitsILi8EEENSU_INS5_IJNSA_ILi8EEESI_EEENS5_IJSI_SC_EEEEEEEvNS4_8identityENS4_23SM90_TMA_LOAD_MULTICASTES1C_vS1D_EENS_8epilogue10collective6detail29Sm90TmaWarpSpecializedAdapterINS1H_15DefaultEpilogueISK_SL_SL_NS1G_6thread17LinearCombinationISK_Li1EffLNS1L_9ScaleType4KindE0ELNS_15FloatRoundStyleE2ESK_EENS1_15EpilogueDefaultEEEEEvvEEEEvNT_6ParamsE,(.L_x_338 - _ZN7cutlass13device_kernelINS_4gemm6kernel13GemmUniversalIN4cute5tupleIJiiiiEEENS1_10collective13CollectiveMmaINS1_37MainloopSm90TmaGmmaWarpSpecializedFP8ILi5ENS5_IJNS4_1CILi2EEENSA_ILi1EEESC_EEENS1_32KernelTmaWarpSpecializedPingpongEEENS5_IJNSA_ILi64EEENSA_ILi256EEENSA_ILi128EEEEEENS_12float_e4m3_tENS5_IJlSC_lEEESK_SL_NS4_8TiledMMAINS4_8MMA_AtomIJNS4_4SM904GMMA31MMA_64x256x32_F32E4M3E4M3_SS_TNILNSP_7ScaleInE1ELSR_1EEEEEENS4_6LayoutINS5_IJSC_SC_SC_EEENS5_IJNSA_ILi0EEESW_SW_EEEEENS5_IJNS4_10UnderscoreESZ_SZ_EEEEENS4_13SM90_TMA_LOADENS4_14ComposedLayoutINS4_7SwizzleILi3ELi4ELi3EEENS4_18smem_ptr_flag_bitsILi8EEENSU_INS5_IJNSA_ILi8EEESI_EEENS5_IJSI_SC_EEEEEEEvNS4_8identityENS4_23SM90_TMA_LOAD_MULTICASTES1C_vS1D_EENS_8epilogue10collective6detail29Sm90TmaWarpSpecializedAdapterINS1H_15DefaultEpilogueISK_SL_SL_NS1G_6thread17LinearCombinationISK_Li1EffLNS1L_9ScaleType4KindE0ELNS_15FloatRoundStyleE2ESK_EENS1_15EpilogueDefaultEEEEEvvEEEEvNT_6ParamsE)
        .other          _ZN7cutlass13device_kernelINS_4gemm6kernel13GemmUniversalIN4cute5tupleIJiiiiEEENS1_10collective13CollectiveMmaINS1_37MainloopSm90TmaGmmaWarpSpecializedFP8ILi5ENS5_IJNS4_1CILi2EEENSA_ILi1EEESC_EEENS1_32KernelTmaWarpSpecializedPingpongEEENS5_IJNSA_ILi64EEENSA_ILi256EEENSA_ILi128EEEEEENS_12float_e4m3_tENS5_IJlSC_lEEESK_SL_NS4_8TiledMMAINS4_8MMA_AtomIJNS4_4SM904GMMA31MMA_64x256x32_F32E4M3E4M3_SS_TNILNSP_7ScaleInE1ELSR_1EEEEEENS4_6LayoutINS5_IJSC_SC_SC_EEENS5_IJNSA_ILi0EEESW_SW_EEEEENS5_IJNS4_10UnderscoreESZ_SZ_EEEEENS4_13SM90_TMA_LOADENS4_14ComposedLayoutINS4_7SwizzleILi3ELi4ELi3EEENS4_18smem_ptr_flag_bitsILi8EEENSU_INS5_IJNSA_ILi8EEESI_EEENS5_IJSI_SC_EEEEEEEvNS4_8identityENS4_23SM90_TMA_LOAD_MULTICASTES1C_vS1D_EENS_8epilogue10collective6detail29Sm90TmaWarpSpecializedAdapterINS1H_15DefaultEpilogueISK_SL_SL_NS1G_6thread17LinearCombinationISK_Li1EffLNS1L_9ScaleType4KindE0ELNS_15FloatRoundStyleE2ESK_EENS1_15EpilogueDefaultEEEEEvvEEEEvNT_6ParamsE,@"STO_CUDA_ENTRY STV_DEFAULT"
_ZN7cutlass13device_kernelINS_4gemm6kernel13GemmUniversalIN4cute5tupleIJiiiiEEENS1_10collective13CollectiveMmaINS1_37MainloopSm90TmaGmmaWarpSpecializedFP8ILi5ENS5_IJNS4_1CILi2EEENSA_ILi1EEESC_EEENS1_32KernelTmaWarpSpecializedPingpongEEENS5_IJNSA_ILi64EEENSA_ILi256EEENSA_ILi128EEEEEENS_12float_e4m3_tENS5_IJlSC_lEEESK_SL_NS4_8TiledMMAINS4_8MMA_AtomIJNS4_4SM904GMMA31MMA_64x256x32_F32E4M3E4M3_SS_TNILNSP_7ScaleInE1ELSR_1EEEEEENS4_6LayoutINS5_IJSC_SC_SC_EEENS5_IJNSA_ILi0EEESW_SW_EEEEENS5_IJNS4_10UnderscoreESZ_SZ_EEEEENS4_13SM90_TMA_LOADENS4_14ComposedLayoutINS4_7SwizzleILi3ELi4ELi3EEENS4_18smem_ptr_flag_bitsILi8EEENSU_INS5_IJNSA_ILi8EEESI_EEENS5_IJSI_SC_EEEEEEEvNS4_8identityENS4_23SM90_TMA_LOAD_MULTICASTES1C_vS1D_EENS_8epilogue10collective6detail29Sm90TmaWarpSpecializedAdapterINS1H_15DefaultEpilogueISK_SL_SL_NS1G_6thread17LinearCombinationISK_Li1EffLNS1L_9ScaleType4KindE0ELNS_15FloatRoundStyleE2ESK_EENS1_15EpilogueDefaultEEEEEvvEEEEvNT_6ParamsE:
[----:B------:R-:W0:Y:S02]  /*0000*/  LDC R1, c[0x0][0x28] ;  /* 0x00000a00ff017b82 */ /* 0x000e240000000800 */
[----:B0-----:R-:W-:Y:S01]  /*0010*/  VIADD R1, R1, 0xfffffef0 ;  /* 0xfffffef001017836 */ /* 0x001fe20000000000 */
[----:B------:R-:W0:Y:S01]  /*0020*/  S2R R3, SR_TID.X ;  /* 0x0000000000037919 */ /* 0x000e220000002100 */
[----:B------:R-:W-:Y:S01]  /*0030*/  ELECT P0, URZ, PT ;  /* 0x00000000003f782f */ /* 0x000fe20003800000 */
[----:B------:R-:W-:Y:S01]  /*0040*/  BSSY B0, `(.L_x_0) ;  /* 0x0000014000007945 */ /* 0x000fe20003800000 */
[--C-:B0-----:R-:W-:Y:S02]  /*0050*/  SHF.R.U32.HI R0, RZ, 0x5, R3.reuse ;  /* 0x00000005ff007819 */ /* 0x101fe40000011603 */
[----:B------:R-:W-:-:S03]  /*0060*/  SHF.R.U32.HI R5, RZ, 0x7, R3 ;  /* 0x00000007ff057819 */ /* 0x000fc60000011603 */
[----:B------:R-:W0:Y:S02]  /*0070*/  SHFL.IDX PT, R2, R0, RZ, 0x1f ;  /* 0x00001fff00027589 */ /* 0x000e2400000e0000 */
[----:B0-----:R-:W-:Y:S02]  /*0080*/  R2UR UR6, R2 ;  /* 0x00000000020672ca */ /* 0x001fe400000e0000 */
[----:B------:R0:W1:Y:S11]  /*0090*/  SHFL.IDX PT, R2, R5, RZ, 0x1f ;  /* 0x00001fff05027589 */ /* 0x00007600000e0000 */
[----:B------:R-:W-:-:S02]  /*00a0*/  USHF.R.S32.HI UR4, URZ, 0x1f, UR6 ;  /* 0x0000001f3f047899 */ /* 0x000fc40008011406 */
[----:B------:R-:W-:Y:S02]  /*00b0*/  ISETP.NE.OR P0, PT, RZ, UR6, !P0 ;  /* 0x00000006ff007c0c */ /* 0x000fe4000c705670 */
[----:B------:R-:W-:-:S04]  /*00c0*/  ULEA.HI UR4, UR4, UR6, URZ, 0x2 ;  /* 0x0000000604047291 */ /* 0x000fc8000f8f103f */
[----:B------:R-:W-:-:S04]  /*00d0*/  ULOP3.LUT UR4, UR4, 0xfffffffc, URZ, 0xc0, !UPT ;  /* 0xfffffffc04047892 */ /* 0x000fc8000f8ec03f */
[----:B------:R-:W-:-:S03]  /*00e0*/  UIADD3 UR6, UR6, -UR4, URZ ;  /* 0x8000000406067290 */ /* 0x000fc6000fffe03f */
[----:B01----:R-:W-:Y:S09]  /*00f0*/  @P0 BRA `(.L_x_1) ;  /* 0x0000000000200947 */ /* 0x003ff20003800000 */
[----:B------:R-:W-:Y:S02]  /*0100*/  ULDC.64 UR4, c[0x0][0x198] ;  /* 0x0000660000047ab9 */ /* 0x000fe40000000a00 */
[----:B------:R-:W-:Y:S02]  /*0110*/  UIADD3 UR8, UP0, UR4, 0xf0, URZ ;  /* 0x000000f004087890 */ /* 0x000fe4000ff1e03f */
[----:B------:R-:W-:Y:S02]  /*0120*/  UIADD3 UR4, UP1, UR4, 0x1f0, URZ ;  /* 0x000001f004047890 */ /* 0x000fe4000ff3e03f */
[----:B------:R-:W-:Y:S02]  /*0130*/  UIADD3.X UR9, URZ, UR5, URZ, UP0, !UPT ;  /* 0x000000053f097290 */ /* 0x000fe400087fe43f */
[----:B------:R-:W-:-:S07]  /*0140*/  UIADD3.X UR5, URZ, UR5, URZ, UP1, !UPT ;  /* 0x000000053f057290 */ /* 0x000fce0008ffe43f */
[----:B------:R0:W-:Y:S02]  /*0150*/  UTMACCTL.PF [UR8] ;  /* 0x00000000080079b9 */ /* 0x0001e40008040000 */
[----:B------:R0:W-:Y:S02]  /*0160*/  UTMACCTL.PF [UR4] ;  /* 0x00000000040079b9 */ /* 0x0001e40008040000 */
[----:B0-----:R-:W-:Y:S01]  /*0170*/  NOP ;  /* 0x0000000000007918 */ /* 0x001fe20000000000 */
.L_x_1:
[----:B------:R-:W-:Y:S05]  /*0180*/  BSYNC B0 ;  /* 0x0000000000007941 */ /* 0x000fea0003800000 */
.L_x_0:
[----:B------:R-:W0:Y:S01]  /*0190*/  SHFL.IDX PT, R6, R0, RZ, 0x1f ;  /* 0x00001fff00067589 */ /* 0x000e2200000e0000 */
[----:B------:R-:W-:Y:S01]  /*01a0*/  R2UR UR13, R2 ;  /* 0x00000000020d72ca */ /* 0x000fe200000e0000 */
[----:B------:R-:W-:-:S04]  /*01b0*/  UISETP.NE.AND UP0, UPT, UR6, 0x3, UPT ;  /* 0x000000030600788c */ /* 0x000fc8000bf05270 */
[----:B------:R-:W-:-:S08]  /*01c0*/  UISETP.EQ.OR UP0, UPT, UR6, URZ, !UP0 ;  /* 0x0000003f0600728c */ /* 0x000fd0000c702670 */
[----:B------:R-:W-:Y:S02]  /*01d0*/  UIADD3 UR12, UR13, -0x1, URZ ;  /* 0xffffffff0d0c7890 */ /* 0x000fe4000fffe03f */
[----:B------:R-:W-:Y:S02]  /*01e0*/  UISETP.EQ.AND UP0, UPT, UR13, URZ, UP0 ;  /* 0x0000003f0d00728c */ /* 0x000fe40008702270 */
[----:B------:R-:W-:Y:S02]  /*01f0*/  UISETP.GE.U32.AND UP1, UPT, UR12, 0x2, UPT ;  /* 0x000000020c00788c */ /* 0x000fe4000bf26070 */
[----:B------:R-:W-:Y:S01]  /*0200*/  USEL UR15, URZ, 0x1, !UP0 ;  /* 0x000000013f0f7887 */ /* 0x000fe2000c000000 */
[----:B0-----:R-:W-:-:S03]  /*0210*/  ISETP.NE.AND P0, PT, R6, RZ, PT ;  /* 0x000000ff0600720c */ /* 0x001fc60003f05270 */
[----:B------:R-:W-:-:S10]  /*0220*/  USEL UR15, UR15, 0x2, UP1 ;  /* 0x000000020f0f7887 */ /* 0x000fd40008800000 */
[----:B------:R-:W-:Y:S05]  /*0230*/  @P0 BRA `(.L_x_2) ;  /* 0x0000000000600947 */ /* 0x000fea0003800000 */
[----:B------:R-:W0:Y:S01]  /*0240*/  S2UR UR7, SR_CgaCtaId ;  /* 0x00000000000779c3 */ /* 0x000e220000008800 */
[----:B------:R-:W-:Y:S01]  /*0250*/  UMOV UR4, 0x400 ;  /* 0x0000040000047882 */ /* 0x000fe20000000000 */
[----:B------:R-:W-:Y:S01]  /*0260*/  UMOV UR5, 0x1 ;  /* 0x0000000100057882 */ /* 0x000fe20000000000 */
[----:B------:R-:W-:Y:S01]  /*0270*/  UMOV UR8, 0x2 ;  /* 0x0000000200087882 */ /* 0x000fe20000000000 */
[----:B------:R-:W-:Y:S01]  /*0280*/  ELECT P0, URZ, PT ;  /* 0x00000000003f782f */ /* 0x000fe20003800000 */
[----:B------:R-:W-:-:S04]  /*0290*/  UIADD3 UR8, -UR8, 0x100000, URZ ;  /* 0x0010000008087890 */ /* 0x000fc8000fffe13f */
[----:B------:R-:W-:Y:S02]  /*02a0*/  USHF.L.U32 UR9, UR8, 0xb, URZ ;  /* 0x0000000b08097899 */ /* 0x000fe4000800063f */
[----:B------:R-:W-:Y:S02]  /*02b0*/  USHF.L.U32 UR8, UR8, 0x1, URZ ;  /* 0x0000000108087899 */ /* 0x000fe4000800063f */
[----:B0-----:R-:W-:Y:S02]  /*02c0*/  ULEA UR7, UR7, UR4, 0x18 ;  /* 0x0000000407077291 */ /* 0x001fe4000f8ec03f */
[----:B------:R-:W-:-:S04]  /*02d0*/  UIADD3 UR4, -UR5, 0x100000, URZ ;  /* 0x0010000005047890 */ /* 0x000fc8000fffe13f */
[----:B------:R-:W-:Y:S02]  /*02e0*/  USHF.L.U32 UR5, UR4, 0xb, URZ ;  /* 0x0000000b04057899 */ /* 0x000fe4000800063f */
[----:B------:R-:W-:Y:S01]  /*02f0*/  USHF.L.U32 UR4, UR4, 0x1, URZ ;  /* 0x0000000104047899 */ /* 0x000fe2000800063f */
[----:B------:R-:W0:Y:S11]  /*0300*/  FENCE.VIEW.ASYNC.S ;  /* 0x00000000000073c6 */ /* 0x000e360000000000 */
[----:B0-----:R0:W1:Y:S01]  /*0310*/  SYNCS.EXCH.64 URZ, [UR7], UR4 ;  /* 0x00000004073f75b2 */ /* 0x0010620008000100 */
[----:B------:R0:W2:Y:S01]  /*0320*/  SYNCS.EXCH.64 URZ, [UR7+0x28], UR8 ;  /* 0x00002808073f75b2 */ /* 0x0000a20008000100 */
[----:B------:R0:W3:Y:S01]  /*0330*/  SYNCS.EXCH.64 URZ, [UR7+0x8], UR4 ;  /* 0x00000804073f75b2 */ /* 0x0000e20008000100 */
[----:B------:R0:W4:Y:S01]  /*0340*/  SYNCS.EXCH.64 URZ, [UR7+0x30], UR8 ;  /* 0x00003008073f75b2 */ /* 0x0001220008000100 */
[----:B------:R0:W0:Y:S01]  /*0350*/  SYNCS.EXCH.64 URZ, [UR7+0x10], UR4 ;  /* 0x00001004073f75b2 */ /* 0x0000220008000100 */
[----:B------:R0:W0:Y:S01]  /*0360*/  SYNCS.EXCH.64 URZ, [UR7+0x38], UR8 ;  /* 0x00003808073f75b2 */ /* 0x0000220008000100 */
[----:B------:R0:W0:Y:S01]  /*0370*/  SYNCS.EXCH.64 URZ, [UR7+0x18], UR4 ;  /* 0x00001804073f75b2 */ /* 0x0000220008000100 */
[----:B------:R0:W0:Y:S01]  /*0380*/  SYNCS.EXCH.64 URZ, [UR7+0x40], UR8 ;  /* 0x00004008073f75b2 */ /* 0x0000220008000100 */
[----:B------:R0:W0:Y:S01]  /*0390*/  SYNCS.EXCH.64 URZ, [UR7+0x20], UR4 ;  /* 0x00002004073f75b2 */ /* 0x0000220008000100 */
[----:B------:R0:W0:Y:S01]  /*03a0*/  SYNCS.EXCH.64 URZ, [UR7+0x48], UR8 ;  /* 0x00004808073f75b2 */ /* 0x0000220008000100 */
[----:B------:R-:W-:Y:S01]  /*03b0*/  NOP ;  /* 0x0000000000007918 */ /* 0x000fe20000000000 */
.L_x_2:
[----:B------:R-:W-:Y:S01]  /*03c0*/  SHF.R.S32.HI R2, RZ, 0x1f, R3 ;  /* 0x0000001fff027819 */ /* 0x000fe20000011403 */
[----:B------:R-:W5:Y:S01]  /*03d0*/  SHFL.IDX PT, R7, R0, RZ, 0x1f ;  /* 0x00001fff00077589 */ /* 0x000f6200000e0000 */
[----:B------:R-:W1:Y:S01]  /*03e0*/  S2UR UR14, SR_CTAID.X ;  /* 0x00000000000e79c3 */ /* 0x000e620000002500 */
[----:B------:R-:W-:Y:S02]  /*03f0*/  ELECT P0, URZ, PT ;  /* 0x00000000003f782f */ /* 0x000fe40003800000 */
[----:B------:R-:W-:Y:S01]  /*0400*/  LEA.HI R2, R2, R3, RZ, 0x7 ;  /* 0x0000000302027211 */ /* 0x000fe200078f38ff */
[----:B------:R1:W2:Y:S01]  /*0410*/  SHFL.IDX PT, R10, R0, RZ, 0x1f ;  /* 0x00001fff000a7589 */ /* 0x0002a200000e0000 */
[----:B------:R-:W-:Y:S01]  /*0420*/  SHF.R.S32.HI R9, RZ, 0x1f, R6 ;  /* 0x0000001fff097819 */ /* 0x000fe20000011406 */
[----:B0-----:R-:W-:Y:S01]  /*0430*/  ULDC UR4, c[0x0][0x150] ;  /* 0x0000540000047ab9 */ /* 0x001fe20000000800 */
[----:B------:R-:W-:Y:S02]  /*0440*/  LOP3.LUT R2, R2, 0xffffff80, RZ, 0xc0, !PT ;  /* 0xffffff8002027812 */ /* 0x000fe400078ec0ff */
[----:B------:R-:W-:-:S02]  /*0450*/  ELECT P1, URZ, PT ;  /* 0x00000000003f782f */ /* 0x000fc40003820000 */
[----:B------:R-:W-:Y:S01]  /*0460*/  LEA.HI R9, R9, R6, RZ, 0x2 ;  /* 0x0000000609097211 */ /* 0x000fe200078f10ff */
[----:B------:R-:W0:Y:S01]  /*0470*/  LDC R12, c[0x0][0x144] ;  /* 0x00005100ff0c7b82 */ /* 0x000e220000000800 */
[----:B------:R-:W-:Y:S01]  /*0480*/  UMOV UR9, 0x80 ;  /* 0x0000008000097882 */ /* 0x000fe20000000000 */
[----:B------:R-:W-:Y:S01]  /*0490*/  IMAD.IADD R2, R3, 0x1, -R2 ;  /* 0x0000000103027824 */ /* 0x000fe200078e0a02 */
[----:B------:R-:W-:Y:S01]  /*04a0*/  LOP3.LUT R9, R9, 0x3ffffffc, RZ, 0xc0, !PT ;  /* 0x3ffffffc09097812 */ /* 0x000fe200078ec0ff */
[----:B------:R-:W-:Y:S01]  /*04b0*/  NOP ;  /* 0x0000000000007918 */ /* 0x000fe20000000000 */
[----:B------:R-:W-:Y:S01]  /*04c0*/  NOP ;  /* 0x0000000000007918 */ /* 0x000fe20000000000 */
[----:B------:R-:W-:Y:S02]  /*04d0*/  ISETP.NE.AND P3, PT, RZ, UR13, PT ;  /* 0x0000000dff007c0c */ /* 0x000fe4000bf65270 */
[----:B------:R-:W-:Y:S01]  /*04e0*/  SHF.R.S32.HI R13, RZ, 0x1f, R2 ;  /* 0x0000001fff0d7819 */ /* 0x000fe20000011402 */
[----:B------:R-:W-:-:S02]  /*04f0*/  IMAD.IADD R9, R6, 0x1, -R9 ;  /* 0x0000000106097824 */ /* 0x000fc400078e0a09 */
[----:B------:R-:W3:Y:S01]  /*0500*/  SHFL.IDX PT, R6, R5, RZ, 0x1f ;  /* 0x00001fff05067589 */ /* 0x000ee200000e0000 */
[----:B------:R-:W-:Y:S02]  /*0510*/  LEA.HI R4, R13, R2, RZ, 0x3 ;  /* 0x000000020d047211 */ /* 0x000fe400078f18ff */
[----:B-----5:R-:W-:Y:S02]  /*0520*/  ISETP.NE.OR P0, PT, R7, RZ, !P0 ;  /* 0x000000ff0700720c */ /* 0x020fe40004705670 */
[--C-:B------:R-:W-:Y:S02]  /*0530*/  SHF.R.S32.HI R7, RZ, 0x3, R4.reuse ;  /* 0x00000003ff077819 */ /* 0x100fe40000011404 */
[----:B------:R-:W-:Y:S02]  /*0540*/  SHF.R.S32.HI R8, RZ, 0x1f, R4 ;  /* 0x0000001fff087819 */ /* 0x000fe40000011404 */
[----:B------:R-:W5:Y:S01]  /*0550*/  S2R R4, SR_CTAID.Y ;  /* 0x0000000000047919 */ /* 0x000f620000002600 */
[----:B-1----:R-:W-:-:S02]  /*0560*/  I2FP.F32.U32 R0, UR14 ;  /* 0x0000000e00007c45 */ /* 0x002fc40008201000 */
[----:B------:R-:W-:Y:S02]  /*0570*/  LEA.HI R8, R8, R7, RZ, 0x2 ;  /* 0x0000000708087211 */ /* 0x000fe400078f10ff */
[----:B--2---:R-:W-:Y:S01]  /*0580*/  ISETP.NE.OR P1, PT, R10, RZ, !P1 ;  /* 0x000000ff0a00720c */ /* 0x004fe20004f25670 */
[----:B------:R-:W-:Y:S01]  /*0590*/  FMUL R11, R0, UR4 ;  /* 0x00000004000b7c20 */ /* 0x000fe20008400000 */
[----:B------:R-:W-:Y:S01]  /*05a0*/  LOP3.LUT R8, R8, 0xfffffffc, RZ, 0xc0, !PT ;  /* 0xfffffffc08087812 */ /* 0x000fe200078ec0ff */
[----:B------:R-:W-:Y:S01]  /*05b0*/  VOTEU.ALL UP0, P0 ;  /* 0x00000000003f7886 */ /* 0x000fe20000000000 */
[----:B------:R-:W-:-:S03]  /*05c0*/  ULDC UR4, c[0x0][0x154] ;  /* 0x0000550000047ab9 */ /* 0x000fc60000000800 */
[----:B------:R-:W1:Y:S01]  /*05d0*/  F2I.U32.TRUNC.NTZ R11, R11 ;  /* 0x0000000b000b7305 */ /* 0x000e62000020f000 */
[----:B------:R-:W-:Y:S01]  /*05e0*/  IMAD.IADD R8, R7, 0x1, -R8 ;  /* 0x0000000107087824 */ /* 0x000fe200078e0a08 */
[----:B------:R-:W2:Y:S01]  /*05f0*/  @!UP0 S2UR UR8, SR_CgaCtaId ;  /* 0x00000000000889c3 */ /* 0x000ea20000008800 */
[----:B------:R-:W-:Y:S01]  /*0600*/  @!UP0 UMOV UR7, 0x400 ;  /* 0x0000040000078882 */ /* 0x000fe20000000000 */
[----:B---3--:R-:W-:Y:S01]  /*0610*/  R2UR UR18, R6 ;  /* 0x00000000061272ca */ /* 0x008fe200000e0000 */
[----:B------:R-:W-:Y:S01]  /*0620*/  IMAD R8, R9, 0x4, R8 ;  /* 0x0000000409087824 */ /* 0x000fe200078e0208 */
[----:B------:R-:W-:Y:S01]  /*0630*/  VOTEU.ALL UP1, P1 ;  /* 0x00000000003f7886 */ /* 0x000fe20000820000 */
[----:B------:R-:W-:Y:S01]  /*0640*/  VOTEU.ALL UP2, P1 ;  /* 0x00000000003f7886 */ /* 0x000fe20000840000 */
[----:B------:R-:W-:Y:S01]  /*0650*/  VOTEU.ALL UP3, P1 ;  /* 0x00000000003f7886 */ /* 0x000fe20000860000 */
[C---:B------:R-:W-:Y:S01]  /*0660*/  IMAD.SHL.U32 R7, R8.reuse, 0x4, RZ ;  /* 0x0000000408077824 */ /* 0x040fe200078e00ff */
[----:B------:R-:W-:Y:S01]  /*0670*/  LEA.HI R0, R8, R8, RZ, 0x1 ;  /* 0x0000000808007211 */ /* 0x000fe200078f08ff */
[----:B------:R-:W3:Y:S01]  /*0680*/  @!UP1 S2UR UR11, SR_CgaCtaId ;  /* 0x00000000000b99c3 */ /* 0x000ee20000008800 */
[----:B------:R-:W-:Y:S01]  /*0690*/  @!UP1 UMOV UR10, 0x400 ;  /* 0x00000400000a9882 */ /* 0x000fe20000000000 */
[----:B------:R-:W-:Y:S01]  /*06a0*/  VOTEU.ALL UP4, P1 ;  /* 0x00000000003f7886 */ /* 0x000fe20000880000 */
[----:B------:R-:W-:Y:S01]  /*06b0*/  LOP3.LUT R9, R0, 0xfffffffe, RZ, 0xc0, !PT ;  /* 0xfffffffe00097812 */ /* 0x000fe200078ec0ff */
[----:B-1----:R-:W-:Y:S01]  /*06c0*/  IMAD.MOV R15, RZ, RZ, -R11 ;  /* 0x000000ffff0f7224 */ /* 0x002fe200078e0a0b */
[----:B------:R-:W-:Y:S01]  /*06d0*/  LOP3.LUT R16, R8, 0xc, R7, 0x78, !PT ;  /* 0x0000000c08107812 */ /* 0x000fe200078e7807 */
[----:B------:R-:W-:-:S02]  /*06e0*/  VOTEU.ALL UP5, P1 ;  /* 0x00000000003f7886 */ /* 0x000fc400008a0000 */
[----:B0-----:R-:W-:Y:S01]  /*06f0*/  IMAD R14, R12, R15, UR14 ;  /* 0x0000000e0c0e7e24 */ /* 0x001fe2000f8e020f */
[----:B-----5:R-:W-:Y:S01]  /*0700*/  I2FP.F32.U32 R0, R4 ;  /* 0x0000000400007245 */ /* 0x020fe20000201000 */
[----:B------:R-:W0:Y:S01]  /*0710*/  LDC R15, c[0x0][0x148] ;  /* 0x00005200ff0f7b82 */ /* 0x000e220000000800 */
[----:B------:R-:W-:Y:S01]  /*0720*/  IMAD.IADD R9, R8, 0x1, -R9 ;  /* 0x0000000108097824 */ /* 0x000fe200078e0a09 */
[----:B------:R1:W-:Y:S02]  /*0730*/  STL [R1+0x78], R16 ;  /* 0x0000781001007387 */ /* 0x0003e40000100800 */
[----:B------:R-:W-:Y:S01]  /*0740*/  FMUL R0, R0, UR4 ;  /* 0x0000000400007c20 */ /* 0x000fe20008400000 */
[----:B------:R-:W-:Y:S01]  /*0750*/  UMOV UR4, 0x20 ;  /* 0x0000002000047882 */ /* 0x000fe20000000000 */
[----:B------:R-:W-:Y:S01]  /*0760*/  ISETP.NE.AND P2, PT, R9, R14, PT ;  /* 0x0000000e0900720c */ /* 0x000fe20003f45270 */
[----:B--2---:R-:W-:Y:S01]  /*0770*/  @!UP0 ULEA UR7, UR8, UR7, 0x18 ;  /* 0x0000000708078291 */ /* 0x004fe2000f8ec03f */
[----:B------:R-:W2:Y:S01]  /*0780*/  LDC R8, c[0x0][0x140] ;  /* 0x00005000ff087b82 */ /* 0x000ea20000000800 */
[----:B------:R-:W-:-:S04]  /*0790*/  @!UP0 UIADD3 UR4, -UR4, 0x100000, URZ ;  /* 0x0010000004048890 */ /* 0x000fc8000fffe13f */
[----:B------:R-:W-:Y:S02]  /*07a0*/  @!UP0 USHF.L.U32 UR5, UR4, 0xb, URZ ;  /* 0x0000000b04058899 */ /* 0x000fe4000800063f */
[----:B------:R-:W-:Y:S01]  /*07b0*/  @!UP0 USHF.L.U32 UR4, UR4, 0x1, URZ ;  /* 0x0000000104048899 */ /* 0x000fe2000800063f */
[----:B------:R-:W5:Y:S01]  /*07c0*/  F2I.U32.TRUNC.NTZ R0, R0 ;  /* 0x0000000000007305 */ /* 0x000f62000020f000 */
[----:B------:R-:W-:-:S04]  /*07d0*/  @!UP1 UIADD3 UR8, -UR9, 0x100000, URZ ;  /* 0x0010000009089890 */ /* 0x000fc8000fffe13f */
[----:B------:R-:W-:Y:S02]  /*07e0*/  @!UP1 USHF.L.U32 UR9, UR8, 0xb, URZ ;  /* 0x0000000b08099899 */ /* 0x000fe4000800063f */
[----:B------:R-:W-:Y:S01]  /*07f0*/  @!UP1 USHF.L.U32 UR8, UR8, 0x1, URZ ;  /* 0x0000000108089899 */ /* 0x000fe2000800063f */
[----:B------:R-:W-:Y:S01]  /*0800*/  VOTEU.ALL UP0, P0 ;  /* 0x00000000003f7886 */ /* 0x000fe20000000000 */
[----:B---3--:R-:W-:Y:S01]  /*0810*/  @!UP1 ULEA UR10, UR11, UR10, 0x18 ;  /* 0x0000000a0b0a9291 */ /* 0x008fe2000f8ec03f */
[----:B------:R-:W-:Y:S01]  /*0820*/  VOTEU.ALL UP1, P0 ;  /* 0x00000000003f7886 */ /* 0x000fe20000020000 */
[----:B------:R-:W-:-:S04]  /*0830*/  LOP3.LUT P0, RZ, R2, 0x7, RZ, 0xc0, !PT ;  /* 0x0000000702ff7812 */ /* 0x000fc8000780c0ff */
[C---:B------:R-:W-:Y:S01]  /*0840*/  ISETP.LT.U32.AND P0, PT, R16.reuse, 0x2, !P0 ;  /* 0x000000021000780c */ /* 0x040fe20004701070 */
[----:B------:R-:W3:Y:S02]  /*0850*/  FENCE.VIEW.ASYNC.S ;  /* 0x00000000000073c6 */ /* 0x000ee40000000000 */
[----:B---3--:R1:W3:Y:S01]  /*0860*/  @!UP0 SYNCS.EXCH.64 URZ, [UR7+0x80], UR4 ;  /* 0x00008004073f85b2 */ /* 0x0082e20008000100 */
[----:B-----5:R-:W-:Y:S01]  /*0870*/  IMAD.MOV R18, RZ, RZ, -R0 ;  /* 0x000000ffff127224 */ /* 0x020fe200078e0a00 */
[----:B------:R-:W-:-:S03]  /*0880*/  @P2 LEA.HI R0, R16, R16, RZ, 0x1 ;  /* 0x0000001010002211 */ /* 0x000fc600078f08ff */
[----:B0-----:R-:W-:Y:S01]  /*0890*/  IMAD R7, R15, R18, R4 ;  /* 0x000000120f077224 */ /* 0x001fe200078e0204 */
[----:B------:R-:W-:Y:S02]  /*08a0*/  @P2 SHF.R.S32.HI R0, RZ, 0x1, R0 ;  /* 0x00000001ff002819 */ /* 0x000fe40000011400 */
[----:B--2---:R-:W-:Y:S02]  /*08b0*/  ISETP.EQ.U32.AND P1, PT, R8, 0x1, PT ;  /* 0x000000010800780c */ /* 0x004fe40003f22070 */
[----:B------:R-:W-:Y:S01]  /*08c0*/  @P2 ISETP.NE.AND P4, PT, R0, R7, PT ;  /* 0x000000070000220c */ /* 0x000fe20003f85270 */
[----:B------:R-:W-:Y:S01]  /*08d0*/  IMAD.MOV.U32 R0, RZ, RZ, 0x1 ;  /* 0x00000001ff007424 */ /* 0x000fe200078e00ff */
[----:B------:R-:W-:Y:S02]  /*08e0*/  SEL R7, RZ, 0x1, !P0 ;  /* 0x00000001ff077807 */ /* 0x000fe40004000000 */
[----:B------:R-:W-:Y:S01]  /*08f0*/  @P2 SEL R0, RZ, 0x1, P4 ;  /* 0x00000001ff002807 */ /* 0x000fe20002000000 */
[----:B------:R1:W0:Y:S01]  /*0900*/  @!UP1 SYNCS.EXCH.64 URZ, [UR7+0x88], UR4 ;  /* 0x00008804073f95b2 */ /* 0x0002220008000100 */
[----:B------:R-:W-:-:S02]  /*0910*/  NOP ;  /* 0x0000000000007918 */ /* 0x000fc40000000000 */
[----:B------:R-:W-:-:S05]  /*0920*/  LOP3.LUT R0, R0, R7, RZ, 0xc0, !PT ;  /* 0x0000000700007212 */ /* 0x000fca00078ec0ff */
[----:B------:R1:W-:Y:S01]  /*0930*/  STL [R1+0x70], R0 ;  /* 0x0000700001007387 */ /* 0x0003e20000100800 */
[----:B------:R1:W2:Y:S01]  /*0940*/  @!UP2 SYNCS.EXCH.64 URZ, [UR10+0x60], UR8 ;  /* 0x000060080a3fa5b2 */ /* 0x0002a20008000100 */
[----:B------:R1:W0:Y:S01]  /*0950*/  @!UP3 SYNCS.EXCH.64 URZ, [UR10+0x68], UR8 ;  /* 0x000068080a3fb5b2 */ /* 0x0002220008000100 */
[----:B------:R1:W0:Y:S01]  /*0960*/  @!UP4 SYNCS.EXCH.64 URZ, [UR10+0x70], UR8 ;  /* 0x000070080a3fc5b2 */ /* 0x0002220008000100 */
[----:B------:R1:W0:Y:S01]  /*0970*/  @!UP5 SYNCS.EXCH.64 URZ, [UR10+0x78], UR8 ;  /* 0x000078080a3fd5b2 */ /* 0x0002220008000100 */
[----:B------:R-:W-:Y:S01]  /*0980*/  NOP ;  /* 0x0000000000007918 */ /* 0x000fe20000000000 */
[----:B---3--:R-:W-:Y:S05]  /*0990*/  @!P1 BRA `(.L_x_3) ;  /* 0x0000000000089947 */ /* 0x008fea0003800000 */
[----:B0-2-4-:R-:W-:Y:S01]  /*09a0*/  UCGABAR_ARV ;  /* 0x00000000000079c7 */ /* 0x015fe20008000000 */
[----:B------:R-:W-:Y:S05]  /*09b0*/  BRA `(.L_x_4) ;  /* 0x0000000000047947 */ /* 0x000fea0003800000 */
.L_x_3:
[----:B0-2-4-:R-:W-:Y:S01]  /*09c0*/  NOP ;  /* 0x0000000000007918 */ /* 0x015fe20000000000 */
.L_x_4:
[----:B-1----:R-:W-:Y:S01]  /*09d0*/  ULDC.64 UR4, c[0x0][0x598] ;  /* 0x0001660000047ab9 */ /* 0x002fe20000000a00 */
[----:B------:R-:W-:Y:S01]  /*09e0*/  ULDC.64 UR20, c[0x0][0x208] ;  /* 0x0000820000147ab9 */ /* 0x000fe20000000a00 */
[----:B------:R-:W-:-:S04]  /*09f0*/  ISETP.NE.U32.AND P0, PT, RZ, UR4, PT ;  /* 0x00000004ff007c0c */ /* 0x000fc8000bf05070 */
[----:B------:R-:W-:-:S13]  /*0a00*/  ISETP.NE.AND.EX P0, PT, RZ, UR5, PT, P0 ;  /* 0x00000005ff007c0c */ /* 0x000fda000bf05300 */
[----:B------:R-:W-:Y:S05]  /*0a10*/  @!P0 BRA `(.L_x_5) ;  /* 0x0000000000208947 */ /* 0x000fea0003800000 */
[----:B------:R-:W0:Y:S02]  /*0a20*/  LDC.64 R6, c[0x0][0x598] ;  /* 0x00016600ff067b82 */ /* 0x000e240000000a00 */
[----:B0-----:R-:W2:Y:S02]  /*0a30*/  LDG.E.64 R6, desc[UR20][R6.64] ;  /* 0x0000001406067981 */ /* 0x001ea4000c1e1b00 */
[----:B--2---:R-:W-:-:S04]  /*0a40*/  ISETP.NE.U32.AND P0, PT, R6, RZ, PT ;  /* 0x000000ff0600720c */ /* 0x004fc80003f05070 */
[----:B------:R-:W-:-:S13]  /*0a50*/  ISETP.NE.AND.EX P0, PT, R7, RZ, PT, P0 ;  /* 0x000000ff0700720c */ /* 0x000fda0003f05300 */
[----:B------:R-:W-:Y:S05]  /*0a60*/  @!P0 BRA `(.L_x_5) ;  /* 0x00000000000c8947 */ /* 0x000fea0003800000 */
[----:B------:R-:W2:Y:S02]  /*0a70*/  LD.E R6, desc[UR20][R6.64] ;  /* 0x0000001406067980 */ /* 0x000ea4000c101900 */
[----:B--2---:R-:W-:Y:S01]  /*0a80*/  R2UR UR32, R6 ;  /* 0x00000000062072ca */ /* 0x004fe200000e0000 */
[----:B------:R-:W-:-:S14]  /*0a90*/  BRA `(.L_x_6) ;  /* 0x0000000000247947 */ /* 0x000fdc0003800000 */
.L_x_5:
[----:B------:R-:W-:Y:S02]  /*0aa0*/  ULDC.64 UR4, c[0x0][0x588] ;  /* 0x0001620000047ab9 */ /* 0x000fe40000000a00 */
[----:B------:R-:W-:-:S04]  /*0ab0*/  ISETP.NE.U32.AND P0, PT, RZ, UR4, PT ;  /* 0x00000004ff007c0c */ /* 0x000fc8000bf05070 */
[----:B------:R-:W-:-:S13]  /*0ac0*/  ISETP.NE.AND.EX P0, PT, RZ, UR5, PT, P0 ;  /* 0x00000005ff007c0c */ /* 0x000fda000bf05300 */
[----:B------:R-:W-:Y:S05]  /*0ad0*/  @!P0 BRA `(.L_x_7) ;  /* 0x0000000000108947 */ /* 0x000fea0003800000 */
[----:B------:R-:W0:Y:S02]  /*0ae0*/  LDC.64 R6, c[0x0][0x588] ;  /* 0x00016200ff067b82 */ /* 0x000e240000000a00 */
[----:B0-----:R-:W2:Y:S02]  /*0af0*/  LDG.E R6, desc[UR20][R6.64] ;  /* 0x0000001406067981 */ /* 0x001ea4000c1e1900 */
[----:B--2---:R-:W-:Y:S01]  /*0b00*/  R2UR UR32, R6 ;  /* 0x00000000062072ca */ /* 0x004fe200000e0000 */
[----:B------:R-:W-:-:S14]  /*0b10*/  BRA `(.L_x_6) ;  /* 0x0000000000047947 */ /* 0x000fdc0003800000 */
.L_x_7:
[----:B------:R-:W-:-:S05]  /*0b20*/  ULDC UR32, c[0x0][0x580] ;  /* 0x0001600000207ab9 */ /* 0x000fca0000000800 */
.L_x_6:
[----:B------:R-:W-:Y:S02]  /*0b30*/  ULDC.64 UR4, c[0x0][0x5a0] ;  /* 0x0001680000047ab9 */ /* 0x000fe40000000a00 */
        /* <DEDUP_REMOVED lines=11> */
.L_x_8:
        /* <DEDUP_REMOVED lines=8> */
.L_x_10:
[----:B------:R-:W-:-:S05]  /*0c70*/  ULDC UR31, c[0x0][0x584] ;  /* 0x00016100001f7ab9 */ /* 0x000fca0000000800 */
.L_x_9:
[----:B------:R-:W0:Y:S01]  /*0c80*/  LDC R0, c[0x0][0x65c] ;  /* 0x00019700ff007b82 */ /* 0x000e220000000800 */
[----:B------:R-:W-:Y:S01]  /*0c90*/  IMAD.U32 R6, RZ, RZ, UR14 ;  /* 0x0000000eff067e24 */ /* 0x000fe2000f8e00ff */
[----:B------:R-:W-:Y:S01]  /*0ca0*/  UISETP.NE.AND UP0, UPT, UR13, 0x2, UPT ;  /* 0x000000020d00788c */ /* 0x000fe2000bf05270 */
[----:B------:R-:W-:Y:S01]  /*0cb0*/  IMAD.MOV.U32 R7, RZ, RZ, RZ ;  /* 0x000000ffff077224 */ /* 0x000fe200078e00ff */
[----:B------:R-:W-:Y:S01]  /*0cc0*/  ULDC UR7, c[0x0][0x28c] ;  /* 0x0000a30000077ab9 */ /* 0x000fe20000000800 */
[----:B------:R-:W-:Y:S01]  /*0cd0*/  UMOV UR5, URZ ;  /* 0x0000003f00057c82 */ /* 0x000fe20008000000 */
[----:B------:R-:W-:Y:S02]  /*0ce0*/  UIADD3 UR7, UR7, 0x7f, URZ ;  /* 0x0000007f07077890 */ /* 0x000fe4000fffe03f */
[----:B------:R-:W-:Y:S01]  /*0cf0*/  PLOP3.LUT P0, PT, PT, PT, UP0, 0x80, 0x0 ;  /* 0x000000000000781c */ /* 0x000fe20003f0f008 */
[----:B------:R-:W-:Y:S01]  /*0d00*/  UMOV UR4, URZ ;  /* 0x0000003f00047c82 */ /* 0x000fe20008000000 */
[----:B------:R-:W-:Y:S01]  /*0d10*/  USHF.R.S32.HI UR10, URZ, 0x1f, UR7 ;  /* 0x0000001f3f0a7899 */ /* 0x000fe20008011407 */
[----:B------:R-:W-:-:S03]  /*0d20*/  ULDC.64 UR22, c[0x0][0x650] ;  /* 0x0001940000167ab9 */ /* 0x000fc60000000a00 */
[----:B------:R-:W-:Y:S01]  /*0d30*/  ULEA.HI UR10, UR10, UR7, URZ, 0x7 ;  /* 0x000000070a0a7291 */ /* 0x000fe2000f8f383f */
[----:B0-----:R-:W-:-:S13]  /*0d40*/  ISETP.NE.AND P2, PT, R0, 0x1, PT ;  /* 0x000000010000780c */ /* 0x001fda0003f45270 */
[----:B------:R-:W0:Y:S01]  /*0d50*/  @P2 LDC R9, c[0x0][0x10] ;  /* 0x00000400ff092b82 */ /* 0x000e220000000800 */
[----:B------:R-:W-:-:S07]  /*0d60*/  @P2 IMAD.MOV.U32 R5, RZ, RZ, RZ ;  /* 0x000000ffff052224 */ /* 0x000fce00078e00ff */
[----:B------:R-:W1:Y:S01]  /*0d70*/  @!P2 LDC R11, c[0x0][0xc] ;  /* 0x00000300ff0bab82 */ /* 0x000e620000000800 */
[----:B------:R-:W-:Y:S01]  /*0d80*/  ULDC UR8, c[0x0][0xc] ;  /* 0x0000030000087ab9 */ /* 0x000fe20000000800 */
[----:B------:R-:W-:Y:S01]  /*0d90*/  ULDC UR9, c[0x0][0x10] ;  /* 0x0000040000097ab9 */ /* 0x000fe20000000800 */
[----:B------:R-:W-:Y:S01]  /*0da0*/  ULDC UR7, c[0x0][0x14] ;  /* 0x0000050000077ab9 */ /* 0x000fe20000000800 */
[----:B------:R-:W-:-:S04]  /*0db0*/  UIMAD.WIDE.U32 UR8, UR8, UR9, URZ ;  /* 0x00000009080872a5 */ /* 0x000fc8000f8e003f */
[----:B------:R-:W-:Y:S02]  /*0dc0*/  UIMAD.WIDE.U32 UR16, UR8, UR7, URZ ;  /* 0x00000007081072a5 */ /* 0x000fe4000f8e003f */
[----:B------:R-:W-:-:S04]  /*0dd0*/  UIMAD UR13, UR9, UR7, URZ ;  /* 0x00000007090d72a4 */ /* 0x000fc8000f8e023f */
[----:B------:R-:W-:Y:S01]  /*0de0*/  UIADD3 UR13, UR17, UR13, URZ ;  /* 0x0000000d110d7290 */ /* 0x000fe2000fffe03f */
[----:B0-----:R-:W-:Y:S01]  /*0df0*/  @P2 IMAD.WIDE.U32 R8, R9, UR14, R4 ;  /* 0x0000000e09082c25 */ /* 0x001fe2000f8e0004 */
[----:B------:R-:W-:-:S03]  /*0e00*/  USHF.R.S32.HI UR14, URZ, 0x7, UR10 ;  /* 0x000000073f0e7899 */ /* 0x000fc6000801140a */
[----:B------:R-:W-:Y:S02]  /*0e10*/  @P2 IMAD.MOV.U32 R12, RZ, RZ, R8 ;  /* 0x000000ffff0c2224 */ /* 0x000fe400078e0008 */
[----:B-1----:R-:W-:-:S04]  /*0e20*/  @!P2 IMAD.WIDE.U32 R6, R4, R11, R6 ;  /* 0x0000000b0406a225 */ /* 0x002fc800078e0006 */
[----:B------:R-:W-:Y:S02]  /*0e30*/  @P2 IMAD.MOV.U32 R11, RZ, RZ, RZ ;  /* 0x000000ffff0b2224 */ /* 0x000fe400078e00ff */
[----:B------:R-:W-:Y:S02]  /*0e40*/  @!P2 IMAD.MOV.U32 R12, RZ, RZ, R6 ;  /* 0x000000ffff0ca224 */ /* 0x000fe400078e0006 */
[----:B------:R-:W-:Y:S02]  /*0e50*/  @P2 IMAD.IADD R10, R9, 0x1, R11 ;  /* 0x00000001090a2824 */ /* 0x000fe400078e020b */
[----:B------:R-:W-:Y:S01]  /*0e60*/  @!P2 IMAD.MOV.U32 R10, RZ, RZ, R7 ;  /* 0x000000ffff0aa224 */ /* 0x000fe200078e0007 */
[----:B------:R0:W-:Y:S03]  /*0e70*/  STL [R1+0x80], R12 ;  /* 0x0000800c01007387 */ /* 0x0001e60000100800 */
[----:B------:R-:W-:Y:S01]  /*0e80*/  IMAD.MOV.U32 R16, RZ, RZ, R10 ;  /* 0x000000ffff107224 */ /* 0x000fe200078e000a */
[----:B------:R0:W-:Y:S01]  /*0e90*/  STL [R1+0x7c], R10 ;  /* 0x00007c0a01007387 */ /* 0x0001e20000100800 */
[----:B------:R-:W-:Y:S05]  /*0ea0*/  @P0 BRA `(.L_x_11) ;  /* 0x0000000000280947 */ /* 0x000fea0003800000 */
[----:B0-----:R-:W-:Y:S01]  /*0eb0*/  IADD3 R12, P0, R12, UR16, RZ ;  /* 0x000000100c0c7c10 */ /* 0x001fe2000ff1e0ff */
[----:B------:R-:W-:Y:S02]  /*0ec0*/  UISETP.GE.U32.AND UP0, UPT, UR14, 0x5, UPT ;  /* 0x000000050e00788c */ /* 0x000fe4000bf06070 */
[----:B------:R-:W-:Y:S01]  /*0ed0*/  UIMAD.WIDE.U32 UR4, UR14, -0x33333333, URZ ;  /* 0xcccccccd0e0478a5 */ /* 0x000fe2000f8e003f */
[----:B------:R-:W-:Y:S01]  /*0ee0*/  IADD3.X R16, R16, UR13, RZ, P0, !PT ;  /* 0x0000000d10107c10 */ /* 0x000fe200087fe4ff */
[----:B------:R1:W-:Y:S02]  /*0ef0*/  STL [R1+0x80], R12 ;  /* 0x0000800c01007387 */ /* 0x0003e40000100800 */
[----:B------:R-:W-:Y:S02]  /*0f00*/  USHF.R.U32.HI UR5, URZ, 0x2, UR5 ;  /* 0x000000023f057899 */ /* 0x000fe40008011605 */
[----:B------:R1:W-:Y:S01]  /*0f10*/  STL [R1+0x7c], R16 ;  /* 0x00007c1001007387 */ /* 0x0003e20000100800 */
[----:B------:R-:W-:-:S02]  /*0f20*/  UMOV UR4, URZ ;  /* 0x0000003f00047c82 */ /* 0x000fc40008000000 */
[----:B------:R-:W-:Y:S02]  /*0f30*/  @UP0 ULOP3.LUT UR4, UR5, 0x1, URZ, 0xc0, !UPT ;  /* 0x0000000105040892 */ /* 0x000fe4000f8ec03f */
[----:B------:R-:W-:-:S12]  /*0f40*/  UIMAD UR5, UR5, -0x5, UR14 ;  /* 0xfffffffb050578a4 */ /* 0x000fd8000f8e020e */
.L_x_11:
[----:B------:R-:W-:Y:S01]  /*0f50*/  IMAD.MOV.U32 R8, RZ, RZ, -0x1 ;  /* 0xffffffffff087424 */ /* 0x000fe200078e00ff */
[----:B------:R-:W-:Y:S01]  /*0f60*/  ISETP.GE.U32.AND P0, PT, R12, UR22, PT ;  /* 0x000000160c007c0c */ /* 0x000fe2000bf06070 */
[----:B------:R-:W-:Y:S01]  /*0f70*/  IMAD.MOV.U32 R6, RZ, RZ, -0x1 ;  /* 0xffffffffff067424 */ /* 0x000fe200078e00ff */
[----:B------:R-:W-:Y:S01]  /*0f80*/  PRMT R0, RZ, 0x7610, R0 ;  /* 0x00007610ff007816 */ /* 0x000fe20000000000 */
[----:B------:R-:W-:Y:S01]  /*0f90*/  IMAD.MOV.U32 R7, RZ, RZ, -0x1 ;  /* 0xffffffffff077424 */ /* 0x000fe200078e00ff */
[----:B------:R2:W-:Y:S01]  /*0fa0*/  STL [R1+0x84], R8 ;  /* 0x0000840801007387 */ /* 0x0005e20000100800 */
[----:B------:R-:W-:-:S03]  /*0fb0*/  ISETP.GE.U32.AND.EX P0, PT, R16, UR23, PT, P0 ;  /* 0x0000001710007c0c */ /* 0x000fc6000bf06100 */
[----:B------:R2:W-:Y:S04]  /*0fc0*/  STL [R1+0x74], R6 ;  /* 0x0000740601007387 */ /* 0x0005e80000100800 */
[----:B------:R2:W-:Y:S06]  /*0fd0*/  STL [R1+0x88], R7 ;  /* 0x0000880701007387 */ /* 0x0005ec0000100800 */
[----:B------:R-:W-:Y:S05]  /*0fe0*/  @P0 BRA `(.L_x_12) ;  /* 0x0000000400380947 */ /* 0x000fea0003800000 */
[----:B------:R-:W3:Y:S01]  /*0ff0*/  LDC.64 R20, c[0x0][0x628] ;  /* 0x00018a00ff147b82 */ /* 0x000ee20000000a00 */
[----:B--2---:R-:W-:Y:S02]  /*1000*/  IMAD.MOV.U32 R6, RZ, RZ, R12 ;  /* 0x000000ffff067224 */ /* 0x004fe400078e000c */
[----:B------:R-:W-:-:S05]  /*1010*/  IMAD.MOV.U32 R7, RZ, RZ, R16 ;  /* 0x000000ffff077224 */ /* 0x000fca00078e0010 */
[----:B------:R-:W2:Y:S08]  /*1020*/  LDC R0, c[0x0][0x630] ;  /* 0x00018c00ff007b82 */ /* 0x000eb00000000800 */
[----:B------:R-:W4:Y:S01]  /*1030*/  LDC.64 R22, c[0x0][0x620] ;  /* 0x00018800ff167b82 */ /* 0x000f220000000a00 */
[----:B---3--:R-:W-:-:S04]  /*1040*/  ISETP.NE.U32.AND P0, PT, R20, RZ, PT ;  /* 0x000000ff1400720c */ /* 0x008fc80003f05070 */
[----:B------:R-:W-:-:S13]  /*1050*/  ISETP.NE.AND.EX P0, PT, R21, RZ, PT, P0 ;  /* 0x000000ff1500720c */ /* 0x000fda0003f05300 */
[----:B--2-4-:R-:W-:Y:S05]  /*1060*/  @!P0 BRA `(.L_x_13) ;  /* 0x0000000000288947 */ /* 0x014fea0003800000 */
[----:B------:R-:W2:Y:S02]  /*1070*/  LDC R11, c[0x0][0x634] ;  /* 0x00018d00ff0b7b82 */ /* 0x000ea40000000800 */
[----:B--2---:R-:W-:-:S05]  /*1080*/  IADD3 R11, P0, R12, R11, RZ ;  /* 0x0000000b0c0b7210 */ /* 0x004fca0007f1e0ff */
[----:B------:R-:W-:-:S04]  /*1090*/  IMAD.X R17, RZ, RZ, R16, P0 ;  /* 0x000000ffff117224 */ /* 0x000fc800000e0610 */
[----:B------:R-:W-:-:S04]  /*10a0*/  IMAD.WIDE.U32 R6, R17, R20, RZ ;  /* 0x0000001411067225 */ /* 0x000fc800078e00ff */
[----:B------:R-:W-:-:S04]  /*10b0*/  IMAD.WIDE.U32 R8, P0, R11, R21, R6 ;  /* 0x000000150b087225 */ /* 0x000fc80007800006 */
[----:B------:R-:W-:-:S04]  /*10c0*/  IMAD.WIDE.U32 R6, R11, R20, RZ ;  /* 0x000000140b067225 */ /* 0x000fc800078e00ff */
[----:B------:R-:W-:Y:S01]  /*10d0*/  IMAD.X R11, RZ, RZ, RZ, P0 ;  /* 0x000000ffff0b7224 */ /* 0x000fe200000e06ff */
[----:B------:R-:W-:Y:S01]  /*10e0*/  IADD3 RZ, P0, R7, R8, RZ ;  /* 0x0000000807ff7210 */ /* 0x000fe20007f1e0ff */
[----:B0-----:R-:W-:-:S04]  /*10f0*/  IMAD.MOV.U32 R10, RZ, RZ, R9 ;  /* 0x000000ffff0a7224 */ /* 0x001fc800078e0009 */
[----:B------:R-:W-:-:S08]  /*1100*/  IMAD.WIDE.U32.X R6, R17, R21, R10, P0 ;  /* 0x0000001511067225 */ /* 0x000fd000000e040a */
.L_x_13:
[----:B------:R-:W2:Y:S01]  /*1110*/  LDC.64 R24, c[0x0][0x640] ;  /* 0x00019000ff187b82 */ /* 0x000ea20000000a00 */
[-CC-:B------:R-:W-:Y:S01]  /*1120*/  SHF.R.U64 R27, R6, R0.reuse, R7.reuse ;  /* 0x00000000061b7219 */ /* 0x180fe20000001207 */
[----:B------:R-:W-:Y:S01]  /*1130*/  IMAD.MOV.U32 R6, RZ, RZ, R12 ;  /* 0x000000ffff067224 */ /* 0x000fe200078e000c */
[----:B------:R-:W-:Y:S02]  /*1140*/  SHF.R.U32.HI R0, RZ, R0, R7 ;  /* 0x00000000ff007219 */ /* 0x000fe40000011607 */
[----:B------:R-:W-:-:S03]  /*1150*/  IADD3 R9, P0, RZ, -R27, RZ ;  /* 0x8000001bff097210 */ /* 0x000fc60007f1e0ff */
[----:B------:R-:W1:Y:S02]  /*1160*/  LDC R8, c[0x0][0x618] ;  /* 0x00018600ff087b82 */ /* 0x000e640000000800 */
[----:B------:R-:W-:-:S04]  /*1170*/  IMAD.X R7, RZ, RZ, ~R0, P0 ;  /* 0x000000ffff077224 */ /* 0x000fc800000e0e00 */
[-C--:B------:R-:W-:Y:S02]  /*1180*/  IMAD R0, R7, R22.reuse, RZ ;  /* 0x0000001607007224 */ /* 0x080fe400078e02ff */
[----:B0-----:R-:W0:Y:S01]  /*1190*/  LDC R10, c[0x0][0x608] ;  /* 0x00018200ff0a7b82 */ /* 0x001e220000000800 */
[----:B------:R-:W-:Y:S02]  /*11a0*/  IMAD.MOV.U32 R7, RZ, RZ, R16 ;  /* 0x000000ffff077224 */ /* 0x000fe400078e0010 */
[----:B------:R-:W-:-:S05]  /*11b0*/  IMAD.WIDE.U32 R6, R9, R22, R6 ;  /* 0x0000001609067225 */ /* 0x000fca00078e0006 */
[----:B------:R-:W3:Y:S01]  /*11c0*/  LDC R21, c[0x0][0x658] ;  /* 0x00019600ff157b82 */ /* 0x000ee20000000800 */
[----:B------:R-:W-:Y:S01]  /*11d0*/  IMAD R9, R9, R23, R0 ;  /* 0x0000001709097224 */ /* 0x000fe200078e0200 */
[----:B--2---:R-:W-:Y:S01]  /*11e0*/  ISETP.NE.U32.AND P0, PT, R24, RZ, PT ;  /* 0x000000ff1800720c */ /* 0x004fe20003f05070 */
[----:B------:R-:W-:Y:S02]  /*11f0*/  IMAD.MOV.U32 R0, RZ, RZ, -0x1 ;  /* 0xffffffffff007424 */ /* 0x000fe400078e00ff */
[----:B------:R-:W-:Y:S01]  /*1200*/  IMAD.IADD R7, R7, 0x1, R9 ;  /* 0x0000000107077824 */ /* 0x000fe200078e0209 */
[----:B------:R-:W-:Y:S01]  /*1210*/  ISETP.NE.AND.EX P0, PT, R25, RZ, PT, P0 ;  /* 0x000000ff1900720c */ /* 0x000fe20003f05300 */
[----:B------:R-:W-:Y:S01]  /*1220*/  IMAD.MOV.U32 R22, RZ, RZ, 0x1 ;  /* 0x00000001ff167424 */ /* 0x000fe200078e00ff */
[----:B------:R-:W2:Y:S02]  /*1230*/  LDC R19, c[0x0][0x600] ;  /* 0x00018000ff137b82 */ /* 0x000ea40000000800 */
[----:B-1----:R-:W-:-:S02]  /*1240*/  SHF.R.U64 R16, R6, R8, R7 ;  /* 0x0000000806107219 */ /* 0x002fc40000001207 */
[----:B------:R-:W-:-:S04]  /*1250*/  SHF.R.U32.HI R7, RZ, R8, R7 ;  /* 0x00000008ff077219 */ /* 0x000fc80000011607 */
[----:B------:R-:W1:Y:S01]  /*1260*/  LDC R20, c[0x0][0x648] ;  /* 0x00019200ff147b82 */ /* 0x000e620000000800 */
[-CC-:B0-----:R-:W-:Y:S02]  /*1270*/  SHF.R.U64 R29, R16, R10.reuse, R7.reuse ;  /* 0x0000000a101d7219 */ /* 0x181fe40000001207 */
[----:B------:R-:W-:-:S05]  /*1280*/  SHF.R.U32.HI R6, RZ, R10, R7 ;  /* 0x0000000aff067219 */ /* 0x000fca0000011607 */
[----:B------:R-:W0:Y:S01]  /*1290*/  LDC R23, c[0x0][0x638] ;  /* 0x00018e00ff177b82 */ /* 0x000e220000000800 */
[-CC-:B---3--:R-:W-:Y:S02]  /*12a0*/  SHF.R.U64 R28, R29, R21.reuse, R6.reuse ;  /* 0x000000151d1c7219 */ /* 0x188fe40000001206 */
[-C--:B------:R-:W-:Y:S02]  /*12b0*/  SHF.L.U32 R0, R0, R21.reuse, RZ ;  /* 0x0000001500007219 */ /* 0x080fe400000006ff */
[----:B------:R-:W-:Y:S01]  /*12c0*/  SHF.R.U32.HI R7, RZ, R21, R6 ;  /* 0x00000015ff077219 */ /* 0x000fe20000011606 */
[----:B------:R-:W-:Y:S01]  /*12d0*/  IMAD.MOV.U32 R6, RZ, RZ, R28 ;  /* 0x000000ffff067224 */ /* 0x000fe200078e001c */
[----:B------:R-:W-:Y:S01]  /*12e0*/  LOP3.LUT R12, RZ, R0, RZ, 0x33, !PT ;  /* 0x00000000ff0c7212 */ /* 0x000fe200078e33ff */
[----:B------:R-:W3:Y:S01]  /*12f0*/  LDC R26, c[0x0][0x610] ;  /* 0x00018400ff1a7b82 */ /* 0x000ee20000000800 */
[----:B------:R-:W-:Y:S05]  /*1300*/  @!P0 BRA `(.L_x_14) ;  /* 0x0000000000288947 */ /* 0x000fea0003800000 */
[----:B------:R-:W4:Y:S02]  /*1310*/  LDC R11, c[0x0][0x64c] ;  /* 0x00019300ff0b7b82 */ /* 0x000f240000000800 */
[----:B----4-:R-:W-:-:S05]  /*1320*/  IADD3 R11, P0, R28, R11, RZ ;  /* 0x0000000b1c0b7210 */ /* 0x010fca0007f1e0ff */
[----:B------:R-:W-:-:S04]  /*1330*/  IMAD.X R17, RZ, RZ, R7, P0 ;  /* 0x000000ffff117224 */ /* 0x000fc800000e0607 */
[----:B------:R-:W-:-:S04]  /*1340*/  IMAD.WIDE.U32 R6, R17, R24, RZ ;  /* 0x0000001811067225 */ /* 0x000fc800078e00ff */
[----:B------:R-:W-:-:S04]  /*1350*/  IMAD.WIDE.U32 R8, P0, R11, R25, R6 ;  /* 0x000000190b087225 */ /* 0x000fc80007800006 */
[----:B------:R-:W-:-:S04]  /*1360*/  IMAD.WIDE.U32 R6, R11, R24, RZ ;  /* 0x000000180b067225 */ /* 0x000fc800078e00ff */
[----:B------:R-:W-:Y:S01]  /*1370*/  IMAD.X R11, RZ, RZ, RZ, P0 ;  /* 0x000000ffff0b7224 */ /* 0x000fe200000e06ff */
[----:B------:R-:W-:Y:S01]  /*1380*/  IADD3 RZ, P0, R7, R8, RZ ;  /* 0x0000000807ff7210 */ /* 0x000fe20007f1e0ff */
[----:B------:R-:W-:-:S04]  /*1390*/  IMAD.MOV.U32 R10, RZ, RZ, R9 ;  /* 0x000000ffff0a7224 */ /* 0x000fc800078e0009 */
[----:B------:R-:W-:-:S08]  /*13a0*/  IMAD.WIDE.U32.X R6, R17, R25, R10, P0 ;  /* 0x0000001911067225 */ /* 0x000fd000000e040a */
.L_x_14:
[----:B-1----:R-:W-:Y:S01]  /*13b0*/  SHF.R.U64 R6, R6, R20, R7 ;  /* 0x0000001406067219 */ /* 0x002fe20000001207 */
[----:B--2---:R-:W-:Y:S01]  /*13c0*/  VIADD R7, R19, 0xffffffff ;  /* 0xffffffff13077836 */ /* 0x004fe20000000000 */
[----:B------:R-:W-:Y:S01]  /*13d0*/  SHF.L.U32 R0, R22, R21, RZ ;  /* 0x0000001516007219 */ /* 0x000fe200000006ff */
[----:B------:R-:W-:Y:S01]  /*13e0*/  @P2 IMAD R14, R15, R18, R4 ;  /* 0x000000120f0e2224 */ /* 0x000fe200078e0204 */
[----:B------:R-:W-:Y:S01]  /*13f0*/  LOP3.LUT R5, R29, R12, RZ, 0xc0, !PT ;  /* 0x0000000c1d057212 */ /* 0x000fe200078ec0ff */
[----:B------:R-:W-:Y:S01]  /*1400*/  IMAD.MOV R8, RZ, RZ, -R6 ;  /* 0x000000ffff087224 */ /* 0x000fe200078e0a06 */
[----:B------:R-:W-:-:S03]  /*1410*/  LOP3.LUT R7, R16, R7, RZ, 0xc0, !PT ;  /* 0x0000000710077212 */ /* 0x000fc600078ec0ff */
[----:B------:R-:W-:Y:S02]  /*1420*/  IMAD R5, R0, R6, R5 ;  /* 0x0000000600057224 */ /* 0x000fe400078e0205 */
[----:B0-----:R-:W-:Y:S02]  /*1430*/  IMAD R0, R8, R23, R28 ;  /* 0x0000001708007224 */ /* 0x001fe400078e021c */
[----:B---3--:R-:W-:Y:S02]  /*1440*/  IMAD R4, R5, R26, R14 ;  /* 0x0000001a05047224 */ /* 0x008fe400078e020e */
[----:B------:R-:W-:Y:S02]  /*1450*/  IMAD.MOV.U32 R6, RZ, RZ, 0x1 ;  /* 0x00000001ff067424 */ /* 0x000fe400078e00ff */
[----:B------:R-:W-:-:S03]  /*1460*/  IMAD R5, R0, R19, R7 ;  /* 0x0000001300057224 */ /* 0x000fc600078e0207 */
[----:B------:R-:W-:Y:S02]  /*1470*/  PRMT R0, R6, 0x7610, R0 ;  /* 0x0000761006007816 */ /* 0x000fe40000000000 */
[----:B------:R-:W-:Y:S02]  /*1480*/  SEL R6, R5, R4, !P2 ;  /* 0x0000000405067207 */ /* 0x000fe40005000000 */
[----:B------:R-:W-:-:S03]  /*1490*/  SEL R4, R4, R5, !P2 ;  /* 0x0000000504047207 */ /* 0x000fc60005000000 */
[----:B------:R3:W-:Y:S04]  /*14a0*/  STL [R1+0x88], R6 ;  /* 0x0000880601007387 */ /* 0x0007e80000100800 */
[----:B------:R3:W-:Y:S04]  /*14b0*/  STL [R1+0x74], R27 ;  /* 0x0000741b01007387 */ /* 0x0007e80000100800 */
[----:B------:R3:W-:Y:S02]  /*14c0*/  STL [R1+0x84], R4 ;  /* 0x0000840401007387 */ /* 0x0007e40000100800 */
.L_x_12:
[----:B------:R-:W-:Y:S05]  /*14d0*/  @!P1 BRA `(.L_x_15) ;  /* 0x00000000000c9947 */ /* 0x000fea0003800000 */
[----:B------:R-:W-:Y:S01]  /*14e0*/  UCGABAR_WAIT ;  /* 0x0000000000007dc7 */ /* 0x000fe20008000000 */
[----:B------:R-:W-:Y:S01]  /*14f0*/  CCTL.IVALL ;  /* 0x00000000ff00798f */ /* 0x000fe20002000000 */
[----:B------:R-:W-:Y:S05]  /*1500*/  BRA `(.L_x_16) ;  /* 0x0000000000047947 */ /* 0x000fea0003800000 */
.L_x_15:
[----:B------:R-:W-:Y:S06]  /*1510*/  BAR.SYNC.DEFER_BLOCKING 0x0 ;  /* 0x0000000000007b1d */ /* 0x000fec0000010000 */
.L_x_16:
[----:B------:R-:W-:Y:S05]  /*1520*/  @!P3 BRA `(.L_x_17) ;  /* 0x000000dc0054b947 */ /* 0x000fea0003800000 */
[----:B------:R-:W-:-:S06]  /*1530*/  UISETP.GT.U32.AND UP0, UPT, UR12, 0x1, UPT ;  /* 0x000000010c00788c */ /* 0x000fcc000bf04070 */
[----:B------:R-:W-:-:S13]  /*1540*/  PLOP3.LUT P0, PT, PT, PT, UP0, 0x80, 0x0 ;  /* 0x000000000000781c */ /* 0x000fda0003f0f008 */
[----:B------:R-:W-:Y:S05]  /*1550*/  @P0 EXIT ;  /* 0x000000000000094d */ /* 0x000fea0003800000 */
.L_x_18:
[----:B------:R-:W-:-:S08]  /*1560*/  NOP ;  /* 0x0000000000007918 */ /* 0x000fd00000000000 */
[----:B------:R-:W4:Y:S02]  /*1570*/  USETMAXREG.TRY_ALLOC.CTAPOOL UP0, 0xe8 ;  /* 0x000000e8000079c8 */ /* 0x000f240008000600 */
[----:B----4-:R-:W-:-:S13]  /*1580*/  PLOP3.LUT P0, PT, PT, PT, UP0, 0x80, 0x0 ;  /* 0x000000000000781c */ /* 0x010fda0003f0f008 */
[----:B------:R-:W-:Y:S05]  /*1590*/  @!P0 BRA `(.L_x_18) ;  /* 0xfffffffc00f08947 */ /* 0x000fea000383ffff */
[----:B------:R-:W-:-:S13]  /*15a0*/  LOP3.LUT P0, RZ, R0, 0xff, RZ, 0xc0, !PT ;  /* 0x000000ff00ff7812 */ /* 0x000fda000780c0ff */
[----:B------:R-:W-:Y:S05]  /*15b0*/  @!P0 EXIT ;  /* 0x000000000000894d */ /* 0x000fea0003800000 */
[----:B------:R-:W4:Y:S01]  /*15c0*/  S2UR UR6, SR_CgaCtaId ;  /* 0x00000000000679c3 */ /* 0x000f220000008800 */
[CC--:B------:R-:W-:Y:S01]  /*15d0*/  LEA.HI R0, R13.reuse, R2.reuse, RZ, 0x2 ;  /* 0x000000020d007211 */ /* 0x0c0fe200078f10ff */
[----:B------:R-:W-:Y:S01]  /*15e0*/  UIADD3 UR7, UR18, -0x1, URZ ;  /* 0xffffffff12077890 */ /* 0x000fe2000fffe03f */
[----:B------:R-:W-:Y:S01]  /*15f0*/  LEA.HI R13, R13, R2, RZ, 0x5 ;  /* 0x000000020d0d7211 */ /* 0x000fe200078f28ff */
[----:B------:R-:W-:Y:S01]  /*1600*/  UMOV UR22, 0x400 ;  /* 0x0000040000167882 */ /* 0x000fe20000000000 */
[--C-:B---3--:R-:W-:Y:S01]  /*1610*/  SHF.R.S32.HI R4, RZ, 0x2, R0.reuse ;  /* 0x00000002ff047819 */ /* 0x108fe20000011400 */
[----:B------:R-:W-:Y:S01]  /*1620*/  UISETP.LT.AND UP0, UPT, UR14, 0x1, UPT ;  /* 0x000000010e00788c */ /* 0x000fe2000bf01270 */
[----:B------:R-:W-:Y:S01]  /*1630*/  SHF.R.S32.HI R3, RZ, 0x1f, R0 ;  /* 0x0000001fff037819 */ /* 0x000fe20000011400 */
[----:B------:R-:W-:Y:S01]  /*1640*/  ULOP3.LUT UR30, UR15, 0x1, URZ, 0xfc, !UPT ;  /* 0x000000010f1e7892 */ /* 0x000fe2000f8efc3f */
[----:B------:R-:W-:Y:S01]  /*1650*/  SHF.R.S32.HI R13, RZ, 0x5, R13 ;  /* 0x00000005ff0d7819 */ /* 0x000fe2000001140d */
[----:B------:R-:W-:Y:S01]  /*1660*/  USEL UR19, UR14, 0x1, UP0 ;  /* 0x000000010e137887 */ /* 0x000fe20008000000 */
[----:B------:R-:W-:Y:S01]  /*1670*/  LEA.HI R3, R3, R4, RZ, 0x3 ;  /* 0x0000000403037211 */ /* 0x000fe200078f18ff */
[----:B------:R-:W-:-:S02]  /*1680*/  UISETP.NE.AND UP0, UPT, UR7, URZ, UPT ;  /* 0x0000003f0700728c */ /* 0x000fc4000bf05270 */
[----:B------:R-:W-:Y:S01]  /*1690*/  USHF.L.U32 UR29, UR14, 0x1, URZ ;  /* 0x000000010e1d7899 */ /* 0x000fe2000800063f */
[----:B------:R-:W-:Y:S01]  /*16a0*/  LOP3.LUT R3, R3, 0xfffffff8, RZ, 0xc0, !PT ;  /* 0xfffffff803037812 */ /* 0x000fe200078ec0ff */
[----:B------:R-:W-:Y:S02]  /*16b0*/  UIADD3 UR19, -UR19, UR14, URZ ;  /* 0x0000000e13137290 */ /* 0x000fe4000fffe13f */
[----:B------:R-:W-:Y:S02]  /*16c0*/  USEL UR27, URZ, 0x1, UP0 ;  /* 0x000000013f1b7887 */ /* 0x000fe40008000000 */
[----:B------:R-:W-:Y:S01]  /*16d0*/  IMAD.IADD R4, R4, 0x1, -R3 ;  /* 0x0000000104047824 */ /* 0x000fe200078e0a03 */
[----:B------:R-:W-:Y:S01]  /*16e0*/  LOP3.LUT R3, R0, 0xfffffffc, RZ, 0xc0, !PT ;  /* 0xfffffffc00037812 */ /* 0x000fe200078ec0ff */
[----:B----4-:R-:W-:-:S03]  /*16f0*/  ULEA UR22, UR6, UR22, 0x18 ;  /* 0x0000001606167291 */ /* 0x010fc6000f8ec03f */
[--C-:B------:R-:W-:Y:S01]  /*1700*/  SHF.R.S32.HI R5, RZ, 0x1f, R4.reuse ;  /* 0x0000001fff057819 */ /* 0x100fe20000011404 */
[----:B------:R-:W-:Y:S01]  /*1710*/  USHF.L.U32 UR6, UR7, 0x3, URZ ;  /* 0x0000000307067899 */ /* 0x000fe2000800063f */
[C-C-:B------:R-:W-:Y:S01]  /*1720*/  IMAD R0, R13.reuse, -0x10, -R4.reuse ;  /* 0xfffffff00d007824 */ /* 0x140fe200078e0a04 */
[----:B------:R-:W-:Y:S01]  /*1730*/  UIADD3 UR28, UR22, 0x60, URZ ;  /* 0x00000060161c7890 */ /* 0x000fe2000fffe03f */
[----:B--2---:R-:W-:Y:S01]  /*1740*/  IMAD.IADD R6, R2, 0x1, -R3 ;  /* 0x0000000102067824 */ /* 0x004fe200078e0a03 */
[----:B------:R-:W-:Y:S01]  /*1750*/  ULOP3.LUT UR6, UR6, 0x8, URZ, 0xc0, !UPT ;  /* 0x0000000806067892 */ /* 0x000fe2000f8ec03f */
[----:B------:R-:W-:Y:S01]  /*1760*/  IMAD.WIDE R2, R13, 0x10, R4 ;  /* 0x000000100d027825 */ /* 0x000fe200078e0204 */
[----:B------:R-:W-:Y:S02]  /*1770*/  ULEA UR18, UR18, UR28, 0x3 ;  /* 0x0000001c12127291 */ /* 0x000fe4000f8e183f */
[----:B------:R-:W-:Y:S01]  /*1780*/  ULOP3.LUT UR26, UR6, 0x8, URZ, 0x3c, !UPT ;  /* 0x00000008061a7892 */ /* 0x000fe2000f8e3c3f */
[----:B------:R2:W-:Y:S01]  /*1790*/  STL [R1+0x8c], R6 ;  /* 0x00008c0601007387 */ /* 0x0005e20000100800 */
[----:B------:R-:W-:-:S03]  /*17a0*/  ULOP3.LUT UR12, UR6, 0x18, URZ, 0x3c, !UPT ;  /* 0x00000018060c7892 */ /* 0x000fc6000f8e3c3f */
[----:B------:R-:W-:Y:S02]  /*17b0*/  ULDC UR6, c[0x0][0x284] ;  /* 0x0000a10000067ab9 */ /* 0x000fe40000000800 */
[----:B------:R-:W-:-:S05]  /*17c0*/  VIADD R0, R0, UR6 ;  /* 0x0000000600007c36 */ /* 0x000fca0008000000 */
[----:B------:R2:W-:Y:S04]  /*17d0*/  STL [R1+0x98], R0 ;  /* 0x0000980001007387 */ /* 0x0005e80000100800 */
[----:B------:R2:W-:Y:S02]  /*17e0*/  STL.64 [R1+0x90], R2 ;  /* 0x0000900201007387 */ /* 0x0005e40000100a00 */
.L_x_301:
[----:B--2---:R-:W-:Y:S01]  /*17f0*/  IMAD.U32 R0, RZ, RZ, UR27 ;  /* 0x0000001bff007e24 */ /* 0x004fe2000f8e00ff */
[----:B0-----:R-:W2:Y:S01]  /*1800*/  LDC R2, c[0x0][0x28c] ;  /* 0x0000a300ff027b82 */ /* 0x001ea20000000800 */
[----:B------:R-:W-:Y:S01]  /*1810*/  UMOV UR6, URZ ;  /* 0x0000003f00067c82 */ /* 0x000fe20008000000 */
[----:B------:R-:W-:Y:S02]  /*1820*/  UMOV UR23, UR5 ;  /* 0x0000000500177c82 */ /* 0x000fe40008000000 */
[----:B------:R-:W-:-:S04]  /*1830*/  SHF.L.U32 R0, R0, 0x1f, RZ ;  /* 0x0000001f00007819 */ /* 0x000fc800000006ff */
[----:B------:R-:W3:Y:S01]  /*1840*/  SYNCS.PHASECHK.TRANS64.TRYWAIT P0, [UR18+-0x8], R0 ;  /* 0xfffff800ff0075a7 */ /* 0x000ee20008000152 */
[----:B--2---:R-:W-:Y:S01]  /*1850*/  ISETP.GE.AND P1, PT, R2, 0x1, PT ;  /* 0x000000010200780c */ /* 0x004fe20003f26270 */
[----:B---34-:R-:W-:-:S12]  /*1860*/  @!P0 BRA `(.L_x_19) ;  /* 0x000000e800e88947 */ /* 0x018fd80003800000 */
.L_x_324:
[----:B------:R3:W-:Y:S01]  /*1870*/  STL [R1+0x6c], RZ ;  /* 0x00006cff01007387 */ /* 0x0007e20000100800 */
[----:B------:R-:W-:Y:S01]  /*1880*/  UMOV UR24, UR4 ;  /* 0x0000000400187c82 */ /* 0x000fe20008000000 */
[----:B------:R-:W-:Y:S01]  /*1890*/  UMOV UR7, URZ ;  /* 0x0000003f00077c82 */ /* 0x000fe20008000000 */
[----:B------:R-:W-:Y:S01]  /*18a0*/  UMOV UR8, URZ ;  /* 0x0000003f00087c82 */ /* 0x000fe20008000000 */
[----:B------:R3:W-:Y:S01]  /*18b0*/  STL [R1+0x68], RZ ;  /* 0x000068ff01007387 */ /* 0x0007e20000100800 */
[----:B--2---:R-:W-:Y:S01]  /*18c0*/  IMAD.MOV.U32 R0, RZ, RZ, RZ ;  /* 0x000000ffff007224 */ /* 0x004fe200078e00ff */
[----:B------:R-:W-:Y:S02]  /*18d0*/  CS2R R2, SRZ ;  /* 0x0000000000027805 */ /* 0x000fe4000001ff00 */
[----:B------:R-:W-:Y:S01]  /*18e0*/  CS2R R4, SRZ ;  /* 0x0000000000047805 */ /* 0x000fe2000001ff00 */
[----:B------:R3:W-:Y:S01]  /*18f0*/  STL [R1+0x64], RZ ;  /* 0x000064ff01007387 */ /* 0x0007e20000100800 */
[----:B------:R-:W-:-:S02]  /*1900*/  CS2R R6, SRZ ;  /* 0x0000000000067805 */ /* 0x000fc4000001ff00 */
[----:B------:R-:W-:Y:S02]  /*1910*/  CS2R R8, SRZ ;  /* 0x0000000000087805 */ /* 0x000fe4000001ff00 */
[----:B0-----:R-:W-:Y:S01]  /*1920*/  CS2R R10, SRZ ;  /* 0x00000000000a7805 */ /* 0x001fe2000001ff00 */
[----:B------:R3:W-:Y:S01]  /*1930*/  STL [R1+0x60], RZ ;  /* 0x000060ff01007387 */ /* 0x0007e20000100800 */
[----:B-1----:R-:W-:Y:S02]  /*1940*/  CS2R R12, SRZ ;  /* 0x00000000000c7805 */ /* 0x002fe4000001ff00 */
[----:B------:R-:W-:Y:S02]  /*1950*/  CS2R R14, SRZ ;  /* 0x00000000000e7805 */ /* 0x000fe4000001ff00 */
[----:B------:R-:W-:Y:S01]  /*1960*/  CS2R R16, SRZ ;  /* 0x0000000000107805 */ /* 0x000fe2000001ff00 */
[----:B------:R3:W-:Y:S01]  /*1970*/  STL [R1+0x5c], RZ ;  /* 0x00005cff01007387 */ /* 0x0007e20000100800 */
[----:B------:R-:W-:-:S02]  /*1980*/  CS2R R18, SRZ ;  /* 0x0000000000127805 */ /* 0x000fc4000001ff00 */
[----:B------:R-:W-:Y:S02]  /*1990*/  CS2R R20, SRZ ;  /* 0x0000000000147805 */ /* 0x000fe4000001ff00 */
[----:B------:R-:W-:Y:S01]  /*19a0*/  CS2R R22, SRZ ;  /* 0x0000000000167805 */ /* 0x000fe2000001ff00 */
[----:B------:R3:W-:Y:S01]  /*19b0*/  STL [R1+0x58], RZ ;  /* 0x000058ff01007387 */ /* 0x0007e20000100800 */
[----:B------:R-:W-:Y:S02]  /*19c0*/  CS2R R152, SRZ ;  /* 0x0000000000987805 */ /* 0x000fe4000001ff00 */
        /* <DEDUP_REMOVED lines=48> */
[----:B------:R-:W-:Y:S01]  /*1cd0*/  CS2R R226, SRZ ;  /* 0x0000000000e27805 */ /* 0x000fe2000001ff00 */
[----:B------:R-:W-:Y:S01]  /*1ce0*/  IMAD.MOV.U32 R228, RZ, RZ, RZ ;  /* 0x000000ffffe47224 */ /* 0x000fe200078e00ff */
[----:B------:R3:W-:Y:S01]  /*1cf0*/  STL [R1+0x24], RZ ;  /* 0x000024ff01007387 */ /* 0x0007e20000100800 */
[----:B------:R-:W-:Y:S02]  /*1d00*/  CS2R R24, SRZ ;  /* 0x0000000000187805 */ /* 0x000fe4000001ff00 */
[----:B------:R-:W-:-:S02]  /*1d10*/  CS2R R26, SRZ ;  /* 0x00000000001a7805 */ /* 0x000fc4000001ff00 */
[----:B------:R-:W-:Y:S01]  /*1d20*/  CS2R R28, SRZ ;  /* 0x00000000001c7805 */ /* 0x000fe2000001ff00 */
[----:B------:R3:W-:Y:S01]  /*1d30*/  STL [R1+0x20], RZ ;  /* 0x000020ff01007387 */ /* 0x0007e20000100800 */
[----:B------:R-:W-:Y:S02]  /*1d40*/  CS2R R30, SRZ ;  /* 0x00000000001e7805 */ /* 0x000fe4000001ff00 */
[----:B------:R-:W-:Y:S02]  /*1d50*/  CS2R R32, SRZ ;  /* 0x0000000000207805 */ /* 0x000fe4000001ff00 */
[----:B------:R-:W-:Y:S01]  /*1d60*/  CS2R R34, SRZ ;  /* 0x0000000000227805 */ /* 0x000fe2000001ff00 */
        /* <DEDUP_REMOVED lines=28> */
[----:B------:R3:W-:Y:S01]  /*1f30*/  STL [R1], RZ ;  /* 0x000000ff01007387 */ /* 0x0007e20000100800 */
[----:B------:R-:W-:Y:S02]  /*1f40*/  CS2R R78, SRZ ;  /* 0x00000000004e7805 */ /* 0x000fe4000001ff00 */
[----:B------:R-:W-:Y:S02]  /*1f50*/  CS2R R80, SRZ ;  /* 0x0000000000507805 */ /* 0x000fe4000001ff00 */
[----:B------:R-:W-:Y:S02]  /*1f60*/  CS2R R82, SRZ ;  /* 0x0000000000527805 */ /* 0x000fe4000001ff00 */
[----:B------:R-:W-:Y:S02]  /*1f70*/  CS2R R84, SRZ ;  /* 0x0000000000547805 */ /* 0x000fe4000001ff00 */
[----:B------:R-:W-:-:S02]  /*1f80*/  CS2R R86, SRZ ;  /* 0x0000000000567805 */ /* 0x000fc4000001ff00 */
[----:B------:R-:W-:Y:S02]  /*1f90*/  CS2R R88, SRZ ;  /* 0x0000000000587805 */ /* 0x000fe4000001ff00 */
        /* <DEDUP_REMOVED lines=30> */
[----:B------:R-:W-:Y:S01]  /*2180*/  CS2R R150, SRZ ;  /* 0x0000000000967805 */ /* 0x000fe2000001ff00 */
[----:B---3--:R-:W-:Y:S06]  /*2190*/  @!P1 BRA `(.L_x_20) ;  /* 0x0000001000a09947 */ /* 0x008fec0003800000 */
[----:B------:R-:W-:-:S06]  /*21a0*/  UISETP.NE.AND UP0, UPT, UR30, 0x3, UPT ;  /* 0x000000031e00788c */ /* 0x000fcc000bf05270 */
[----:B------:R-:W-:-:S13]  /*21b0*/  PLOP3.LUT P1, PT, PT, PT, UP0, 0x80, 0x0 ;  /* 0x000000000000781c */ /* 0x000fda0003f2f008 */
[----:B------:R-:W-:Y:S05]  /*21c0*/  @!P1 BRA `(.L_x_21) ;  /* 0x0000000000049947 */ /* 0x000fea0003800000 */
[----:B------:R-:W-:Y:S01]  /*21d0*/  BPT.TRAP 0x1 ;  /* 0x000000040000795c */ /* 0x000fe20000300000 */
.L_x_21:
[----:B------:R-:W-:Y:S01]  /*21e0*/  ULEA UR6, UR5, UR22, 0x3 ;  /* 0x0000001605067291 */ /* 0x000fe2000f8e183f */
[----:B------:R-:W-:-:S05]  /*21f0*/  IMAD.U32 R0, RZ, RZ, UR4 ;  /* 0x00000004ff007e24 */ /* 0x000fca000f8e00ff */
[----:B------:R-:W-:-:S04]  /*2200*/  SHF.L.U32 R0, R0, 0x1f, RZ ;  /* 0x0000001f00007819 */ /* 0x000fc800000006ff */
[----:B------:R0:W1:Y:S01]  /*2210*/  SYNCS.PHASECHK.TRANS64.TRYWAIT P0, [UR6], R0 ;  /* 0x00000000ff0075a7 */ /* 0x0000620008000146 */
[----:B------:R-:W-:Y:S05]  /*2220*/  @!P1 BRA `(.L_x_22) ;  /* 0x0000000000049947 */ /* 0x000fea0003800000 */
[----:B------:R-:W-:Y:S01]  /*2230*/  BPT.TRAP 0x1 ;  /* 0x000000040000795c */ /* 0x000fe20000300000 */
.L_x_22:
[----:B-1----:R-:W-:Y:S05]  /*2240*/  @P0 BRA `(.L_x_23) ;  /* 0x0000000000080947 */ /* 0x002fea0003800000 */
[----:B------:R-:W1:Y:S02]  /*2250*/  SYNCS.PHASECHK.TRANS64.TRYWAIT P0, [UR6], R0 ;  /* 0x00000000ff0075a7 */ /* 0x000e640008000146 */
[----:B-1----:R-:W-:Y:S05]  /*2260*/  @!P0 BRA `(.L_x_24) ;  /* 0x000000e000808947 */ /* 0x002fea0003800000 */
.L_x_23:
[----:B------:R-:W-:Y:S01]  /*2270*/  UIADD3 UR6, UR22, 0x180, URZ ;  /* 0x0000018016067890 */ /* 0x000fe2000fffe03f */
[----:B------:R-:W-:Y:S01]  /*2280*/  WARPGROUP.ARRIVE ;  /* 0x00000000000079c5 */ /* 0x000fe20000000000 */
[----:B------:R-:W-:Y:S01]  /*2290*/  UIADD3 UR7, UR22, 0xa180, URZ ;  /* 0x0000a18016077890 */ /* 0x000fe2000fffe03f */
[----:B------:R2:W-:Y:S01]  /*22a0*/  STL [R1+0x6c], RZ ;  /* 0x00006cff01007387 */ /* 0x0005e20000100800 */
[----:B------:R-:W-:Y:S01]  /*22b0*/  USHF.R.U32.HI UR6, URZ, 0x4, UR6 ;  /* 0x000000043f067899 */ /* 0x000fe20008011606 */
[----:B01----:R-:W-:Y:S01]  /*22c0*/  IMAD.MOV.U32 R0, RZ, RZ, RZ ;  /* 0x000000ffff007224 */ /* 0x003fe200078e00ff */
[----:B------:R-:W-:Y:S01]  /*22d0*/  USHF.R.U32.HI UR7, URZ, 0x4, UR7 ;  /* 0x000000043f077899 */ /* 0x000fe20008011607 */
[----:B------:R2:W-:Y:S01]  /*22e0*/  STL [R1+0x68], RZ ;  /* 0x000068ff01007387 */ /* 0x0005e20000100800 */
[----:B------:R-:W-:Y:S01]  /*22f0*/  ULOP3.LUT UR6, UR6, 0x3fff, URZ, 0xc0, !UPT ;  /* 0x00003fff06067892 */ /* 0x000fe2000f8ec03f */
[----:B------:R-:W-:Y:S01]  /*2300*/  CS2R R2, SRZ ;  /* 0x0000000000027805 */ /* 0x000fe2000001ff00 */
[----:B------:R-:W-:Y:S01]  /*2310*/  ULOP3.LUT UR7, UR7, 0x3fff, URZ, 0xc0, !UPT ;  /* 0x00003fff07077892 */ /* 0x000fe2000f8ec03f */
[----:B------:R2:W-:Y:S01]  /*2320*/  STL [R1+0x64], RZ ;  /* 0x000064ff01007387 */ /* 0x0005e20000100800 */
[----:B------:R-:W-:Y:S01]  /*2330*/  ULOP3.LUT UR6, UR6, 0x10000, URZ, 0xfc, !UPT ;  /* 0x0001000006067892 */ /* 0x000fe2000f8efc3f */
[----:B------:R-:W-:Y:S01]  /*2340*/  CS2R R4, SRZ ;  /* 0x0000000000047805 */ /* 0x000fe2000001ff00 */
[----:B------:R-:W-:Y:S01]  /*2350*/  ULOP3.LUT UR7, UR7, 0x10000, URZ, 0xfc, !UPT ;  /* 0x0001000007077892 */ /* 0x000fe2000f8efc3f */
[----:B------:R2:W-:Y:S01]  /*2360*/  STL [R1+0x60], RZ ;  /* 0x000060ff01007387 */ /* 0x0005e20000100800 */
[----:B------:R-:W-:Y:S01]  /*2370*/  ULEA UR6, UR5, UR6, 0x9 ;  /* 0x0000000605067291 */ /* 0x000fe2000f8e483f */
[----:B------:R-:W-:Y:S01]  /*2380*/  CS2R R6, SRZ ;  /* 0x0000000000067805 */ /* 0x000fe2000001ff00 */
[----:B------:R-:W-:Y:S01]  /*2390*/  ULEA UR7, UR5, UR7, 0xb ;  /* 0x0000000705077291 */ /* 0x000fe2000f8e583f */
[----:B------:R2:W-:Y:S01]  /*23a0*/  STL [R1+0x5c], RZ ;  /* 0x00005cff01007387 */ /* 0x0005e20000100800 */
[----:B------:R-:W-:Y:S01]  /*23b0*/  UMOV UR9, 0x40000040 ;  /* 0x4000004000097882 */ /* 0x000fe20000000000 */
[----:B------:R-:W-:Y:S01]  /*23c0*/  UMOV UR11, 0x40000040 ;  /* 0x40000040000b7882 */ /* 0x000fe20000000000 */
[----:B------:R-:W-:Y:S01]  /*23d0*/  CS2R R8, SRZ ;  /* 0x0000000000087805 */ /* 0x000fe2000001ff00 */
[----:B------:R-:W-:Y:S01]  /*23e0*/  UMOV UR8, UR6 ;  /* 0x0000000600087c82 */ /* 0x000fe20008000000 */
[----:B------:R2:W-:Y:S01]  /*23f0*/  STL [R1+0x58], RZ ;  /* 0x000058ff01007387 */ /* 0x0005e20000100800 */
[----:B------:R-:W-:Y:S01]  /*2400*/  UMOV UR10, UR7 ;  /* 0x00000007000a7c82 */ /* 0x000fe20008000000 */
[----:B------:R-:W-:Y:S01]  /*2410*/  CS2R R10, SRZ ;  /* 0x00000000000a7805 */ /* 0x000fe2000001ff00 */
[----:B------:R-:W-:Y:S01]  /*2420*/  QGMMA.64x256x32.F32.E4M3.E4M3 R24, gdesc[UR8], RZ, !UPT ;  /* 0x03e00000081879f3 */ /* 0x000fe2000c7008ff */
[----:B------:R-:W-:Y:S01]  /*2430*/  UIADD3 UR8, UR6, 0x2, URZ ;  /* 0x0000000206087890 */ /* 0x000fe2000fffe03f */
[----:B------:R2:W-:Y:S01]  /*2440*/  STL [R1+0x54], RZ ;  /* 0x000054ff01007387 */ /* 0x0005e20000100800 */
[----:B------:R-:W-:Y:S01]  /*2450*/  UIADD3 UR10, UR7, 0x2, URZ ;  /* 0x00000002070a7890 */ /* 0x000fe2000fffe03f */
[----:B------:R-:W-:Y:S01]  /*2460*/  CS2R R12, SRZ ;  /* 0x00000000000c7805 */ /* 0x000fe2000001ff00 */
[----:B------:R-:W-:Y:S01]  /*2470*/  UMOV UR9, 0x40000040 ;  /* 0x4000004000097882 */ /* 0x000fe20000000000 */
[----:B------:R-:W-:Y:S01]  /*2480*/  UMOV UR11, 0x40000040 ;  /* 0x40000040000b7882 */ /* 0x000fe20000000000 */
        /* <DEDUP_REMOVED lines=57> */
[----:B------:R-:W-:Y:S01]  /*2820*/  CS2R R226, SRZ ;  /* 0x0000000000e27805 */ /* 0x000fe2000001ff00 */
[----:B------:R-:W-:-:S02]  /*2830*/  IMAD.MOV.U32 R228, RZ, RZ, RZ ;  /* 0x000000ffffe47224 */ /* 0x000fc400078e00ff */
[----:B------:R2:W-:Y:S04]  /*2840*/  STL [R1+0x14], RZ ;  /* 0x000014ff01007387 */ /* 0x0005e80000100800 */
[----:B------:R2:W-:Y:S04]  /*2850*/  STL [R1+0x10], RZ ;  /* 0x000010ff01007387 */ /* 0x0005e80000100800 */
[----:B------:R2:W-:Y:S04]  /*2860*/  STL [R1+0xc], RZ ;  /* 0x00000cff01007387 */ /* 0x0005e80000100800 */
[----:B------:R2:W-:Y:S04]  /*2870*/  STL [R1+0x8], RZ ;  /* 0x000008ff01007387 */ /* 0x0005e80000100800 */
[----:B------:R2:W-:Y:S04]  /*2880*/  STL [R1+0x4], RZ ;  /* 0x000004ff01007387 */ /* 0x0005e80000100800 */
[----:B------:R2:W-:Y:S01]  /*2890*/  STL [R1], RZ ;  /* 0x000000ff01007387 */ /* 0x0005e20000100800 */
[----:B------:R-:W-:Y:S01]  /*28a0*/  QGMMA.64x256x32.F32.E4M3.E4M3 R24, gdesc[UR8], R24 ;  /* 0x03e00000081879f3 */ /* 0x000fe20008700818 */
[----:B------:R-:W-:-:S02]  /*28b0*/  UIADD3 UR8, UR6, 0x4, URZ ;  /* 0x0000000406087890 */ /* 0x000fc4000fffe03f */
[----:B------:R-:W-:Y:S01]  /*28c0*/  UIADD3 UR10, UR7, 0x4, URZ ;  /* 0x00000004070a7890 */ /* 0x000fe2000fffe03f */
[----:B------:R-:W-:Y:S01]  /*28d0*/  UMOV UR9, 0x40000040 ;  /* 0x4000004000097882 */ /* 0x000fe20000000000 */
[----:B------:R-:W-:-:S15]  /*28e0*/  UMOV UR11, 0x40000040 ;  /* 0x40000040000b7882 */ /* 0x000fde0000000000 */
[----:B------:R-:W-:-:S08]  /*28f0*/  NOP ;  /* 0x0000000000007918 */ /* 0x000fd00000000000 */
[----:B------:R-:W-:Y:S01]  /*2900*/  QGMMA.64x256x32.F32.E4M3.E4M3 R24, gdesc[UR8], R24 ;  /* 0x03e00000081879f3 */ /* 0x000fe20008700818 */
[----:B------:R-:W-:Y:S02]  /*2910*/  UIADD3 UR10, UR7, 0x6, URZ ;  /* 0x00000006070a7890 */ /* 0x000fe4000fffe03f */
[----:B------:R-:W-:Y:S01]  /*2920*/  UIADD3 UR8, UR6, 0x6, URZ ;  /* 0x0000000606087890 */ /* 0x000fe2000fffe03f */
[----:B------:R-:W-:Y:S01]  /*2930*/  ULDC UR7, c[0x0][0x50c] ;  /* 0x0001430000077ab9 */ /* 0x000fe20000000800 */
[----:B------:R-:W-:Y:S01]  /*2940*/  UMOV UR9, 0x40000040 ;  /* 0x4000004000097882 */ /* 0x000fe20000000000 */
[----:B------:R-:W-:Y:S01]  /*2950*/  UISETP.NE.AND UP0, UPT, UR7, 0x4, UPT ;  /* 0x000000040700788c */ /* 0x000fe2000bf05270 */
[----:B------:R-:W-:Y:S01]  /*2960*/  UMOV UR11, 0x40000040 ;  /* 0x40000040000b7882 */ /* 0x000fe20000000000 */
[----:B------:R-:W-:Y:S02]  /*2970*/  UMOV UR6, 0x4 ;  /* 0x0000000400067882 */ /* 0x000fe40000000000 */
[----:B------:R-:W-:-:S06]  /*2980*/  USEL UR7, URZ, 0x1, UP0 ;  /* 0x000000013f077887 */ /* 0x000fcc0008000000 */
[----:B------:R-:W-:-:S12]  /*2990*/  ISETP.NE.AND P0, PT, RZ, UR7, PT ;  /* 0x00000007ff007c0c */ /* 0x000fd8000bf05270 */
[----:B------:R-:W-:Y:S01]  /*29a0*/  QGMMA.64x256x32.F32.E4M3.E4M3 R24, gdesc[UR8], R24, gsb0 ;  /* 0x03e00000081879f3 */ /* 0x000fe20008000818 */
[----:B--2---:R-:W-:Y:S05]  /*29b0*/  @!P0 BRA `(.L_x_25) ;  /* 0x0000000800808947 */ /* 0x004fea0003800000 */
[----:B------:R-:W-:Y:S02]  /*29c0*/  WARPGROUP.DEPBAR.LE gsb0, 0x0 ;  /* 0x00008000000079c5 */ /* 0x000fe40000010000 */
[----:B------:R-:W-:-:S01]  /*29d0*/  FADD R227, RZ, R25 ;  /* 0x00000019ffe37221 */ /* 0x000fc20000000000 */
[----:B------:R-:W-:Y:S01]  /*29e0*/  FADD R228, RZ, R24 ;  /* 0x00000018ffe47221 */ /* 0x000fe20000000000 */
[----:B------:R-:W-:-:S01]  /*29f0*/  FADD R226, RZ, R26 ;  /* 0x0000001affe27221 */ /* 0x000fc20000000000 */
[----:B------:R-:W-:Y:S01]  /*2a00*/  FADD R225, RZ, R27 ;  /* 0x0000001bffe17221 */ /* 0x000fe20000000000 */
[----:B------:R-:W-:-:S01]  /*2a10*/  FADD R224, RZ, R28 ;  /* 0x0000001cffe07221 */ /* 0x000fc20000000000 */
[----:B------:R0:W-:Y:S01]  /*2a20*/  STL [R1+0xa0], R227 ;  /* 0x0000a0e301007387 */ /* 0x0001e20000100800 */
[----:B------:R-:W-:-:S01]  /*2a30*/  FADD R223, RZ, R29 ;  /* 0x0000001dffdf7221 */ /* 0x000fc20000000000 */
[----:B------:R-:W-:Y:S01]  /*2a40*/  FADD R222, RZ, R30 ;  /* 0x0000001effde7221 */ /* 0x000fe20000000000 */
[----:B------:R-:W-:-:S01]  /*2a50*/  FADD R221, RZ, R31 ;  /* 0x0000001fffdd7221 */ /* 0x000fc20000000000 */
[----:B------:R-:W-:Y:S01]  /*2a60*/  FADD R220, RZ, R32 ;  /* 0x00000020ffdc7221 */ /* 0x000fe20000000000 */
[----:B------:R-:W-:-:S01]  /*2a70*/  FADD R219, RZ, R33 ;  /* 0x00000021ffdb7221 */ /* 0x000fc20000000000 */
[----:B------:R-:W-:Y:S01]  /*2a80*/  FADD R218, RZ, R34 ;  /* 0x00000022ffda7221 */ /* 0x000fe20000000000 */
[----:B------:R-:W-:-:S01]  /*2a90*/  FADD R217, RZ, R35 ;  /* 0x00000023ffd97221 */ /* 0x000fc20000000000 */
[----:B------:R-:W-:Y:S01]  /*2aa0*/  FADD R216, RZ, R36 ;  /* 0x00000024ffd87221 */ /* 0x000fe20000000000 */
[----:B------:R-:W-:-:S01]  /*2ab0*/  FADD R215, RZ, R37 ;  /* 0x00000025ffd77221 */ /* 0x000fc20000000000 */
[----:B0-----:R-:W-:Y:S01]  /*2ac0*/  FADD R227, RZ, R124 ;  /* 0x0000007cffe37221 */ /* 0x001fe20000000000 */
[----:B------:R-:W-:-:S01]  /*2ad0*/  FADD R214, RZ, R38 ;  /* 0x00000026ffd67221 */ /* 0x000fc20000000000 */
[----:B------:R-:W-:Y:S01]  /*2ae0*/  FADD R213, RZ, R39 ;  /* 0x00000027ffd57221 */ /* 0x000fe20000000000 */
[----:B------:R-:W-:-:S01]  /*2af0*/  FADD R212, RZ, R40 ;  /* 0x00000028ffd47221 */ /* 0x000fc20000000000 */
[----:B------:R-:W-:Y:S01]  /*2b00*/  FADD R211, RZ, R41 ;  /* 0x00000029ffd37221 */ /* 0x000fe20000000000 */
[----:B------:R0:W-:Y:S01]  /*2b10*/  STL [R1], R227 ;  /* 0x000000e301007387 */ /* 0x0001e20000100800 */
        /* <DEDUP_REMOVED lines=94> */
[----:B0-----:R-:W-:-:S05]  /*3100*/  FADD R227, RZ, R131 ;  /* 0x00000083ffe37221 */ /* 0x001fca0000000000 */
[----:B------:R0:W-:Y:S02]  /*3110*/  STL [R1+0x1c], R227 ;  /* 0x00001ce301007387 */ /* 0x0001e40000100800 */
        /* <DEDUP_REMOVED lines=39> */
[----:B------:R0:W-:Y:S04]  /*3390*/  STL [R1+0x6c], R227 ;  /* 0x00006ce301007387 */ /* 0x0001e80000100800 */
[----:B0-----:R0:W5:Y:S01]  /*33a0*/  LDL.LU R227, [R1+0xa0] ;  /* 0x0000a00001e37983 */ /* 0x0011620000300800 */
[----:B------:R-:W-:-:S05]  /*33b0*/  UMOV UR6, URZ ;  /* 0x0000003f00067c82 */ /* 0x000fca0008000000 */
.L_x_25:
[----:B------:R-:W-:Y:S01]  /*33c0*/  UIADD3 UR23, UR5, 0x1, URZ ;  /* 0x0000000105177890 */ /* 0x000fe2000fffe03f */
[----:B------:R-:W-:-:S03]  /*33d0*/  UMOV UR8, 0x1 ;  /* 0x0000000100087882 */ /* 0x000fc60000000000 */
[----:B------:R-:W-:-:S04]  /*33e0*/  UISETP.NE.AND UP0, UPT, UR23, 0x5, UPT ;  /* 0x000000051700788c */ /* 0x000fc8000bf05270 */
[----:B------:R-:W-:Y:S02]  /*33f0*/  USEL UR24, URZ, 0x1, UP0 ;  /* 0x000000013f187887 */ /* 0x000fe40008000000 */
[----:B------:R-:W-:Y:S02]  /*3400*/  USEL UR23, UR23, URZ, UP0 ;  /* 0x0000003f17177287 */ /* 0x000fe40008000000 */
[----:B------:R-:W-:-:S12]  /*3410*/  ULOP3.LUT UR24, UR4, UR24, URZ, 0x3c, !UPT ;  /* 0x0000001804187292 */ /* 0x000fd8000f8e3c3f */
.L_x_20:
[----:B------:R-:W-:-:S06]  /*3420*/  UISETP.GE.AND UP0, UPT, UR19, 0x1, UPT ;  /* 0x000000011300788c */ /* 0x000fcc000bf06270 */
[----:B------:R-:W-:-:S13]  /*3430*/  PLOP3.LUT P0, PT, PT, PT, UP0, 0x80, 0x0 ;  /* 0x000000000000781c */ /* 0x000fda0003f0f008 */
[----:B------:R-:W-:Y:S05]  /*3440*/  @!P0 BRA `(.L_x_26) ;  /* 0x0000001000dc8947 */ /* 0x000fea0003800000 */
[----:B------:R-:W-:Y:S01]  /*3450*/  UMOV UR25, UR19 ;  /* 0x0000001300197c82 */ /* 0x000fe20008000000 */
[----:B------:R-:W-:Y:S01]  /*3460*/  UMOV UR33, UR5 ;  /* 0x0000000500217c82 */ /* 0x000fe20008000000 */
[----:B------:R-:W-:-:S05]  /*3470*/  ULDC UR35, c[0x0][0x50c] ;  /* 0x0001430000237ab9 */ /* 0x000fca0000000800 */
.L_x_34:
[----:B------:R-:W-:-:S06]  /*3480*/  UISETP.NE.AND UP0, UPT, UR30, 0x3, UPT ;  /* 0x000000031e00788c */ /* 0x000fcc000bf05270 */
[----:B------:R-:W-:-:S13]  /*3490*/  PLOP3.LUT P1, PT, PT, PT, UP0, 0x80, 0x0 ;  /* 0x000000000000781c */ /* 0x000fda0003f2f008 */
[----:B-----5:R-:W-:Y:S05]  /*34a0*/  @!P1 BRA `(.L_x_27) ;  /* 0x0000000000049947 */ /* 0x020fea0003800000 */
[----:B------:R-:W-:Y:S01]  /*34b0*/  BPT.TRAP 0x1 ;  /* 0x000000040000795c */ /* 0x000fe20000300000 */
.L_x_27:
[----:B------:R-:W-:Y:S01]  /*34c0*/  ULEA UR9, UR23, UR22, 0x3 ;  /* 0x0000001617097291 */ /* 0x000fe2000f8e183f */
[----:B------:R-:W-:-:S05]  /*34d0*/  IMAD.U32 R229, RZ, RZ, UR24 ;  /* 0x00000018ffe57e24 */ /* 0x000fca000f8e00ff */
[----:B------:R-:W-:-:S04]  /*34e0*/  SHF.L.U32 R229, R229, 0x1f, RZ ;  /* 0x0000001fe5e57819 */ /* 0x000fc800000006ff */
[----:B------:R1:W2:Y:S01]  /*34f0*/  SYNCS.PHASECHK.TRANS64.TRYWAIT P0, [UR9], R229 ;  /* 0x000000e5ff0075a7 */ /* 0x0002a20008000149 */
[----:B------:R-:W-:Y:S05]  /*3500*/  @!P1 BRA `(.L_x_28) ;  /* 0x0000000000049947 */ /* 0x000fea0003800000 */
[----:B------:R-:W-:Y:S01]  /*3510*/  BPT.TRAP 0x1 ;  /* 0x000000040000795c */ /* 0x000fe20000300000 */
.L_x_28:
[----:B--2---:R-:W-:Y:S05]  /*3520*/  @P0 BRA `(.L_x_29) ;  /* 0x0000000000080947 */ /* 0x004fea0003800000 */
[----:B------:R-:W2:Y:S02]  /*3530*/  SYNCS.PHASECHK.TRANS64.TRYWAIT P0, [UR9], R229 ;  /* 0x000000e5ff0075a7 */ /* 0x000ea40008000149 */
[----:B--2---:R-:W-:Y:S05]  /*3540*/  @!P0 BRA `(.L_x_30) ;  /* 0x000000cc00e08947 */ /* 0x004fea0003800000 */
.L_x_29:
[----:B------:R-:W-:Y:S01]  /*3550*/  UIADD3 UR9, UR22, 0x180, URZ ;  /* 0x0000018016097890 */ /* 0x000fe2000fffe03f */
[----:B------:R-:W-:Y:S01]  /*3560*/  WARPGROUP.ARRIVE ;  /* 0x00000000000079c5 */ /* 0x000fe20000000000 */
[----:B------:R-:W-:Y:S02]  /*3570*/  UIADD3 UR10, UR22, 0xa180, URZ ;  /* 0x0000a180160a7890 */ /* 0x000fe4000fffe03f */
[----:B------:R-:W-:Y:S02]  /*3580*/  USHF.R.U32.HI UR9, URZ, 0x4, UR9 ;  /* 0x000000043f097899 */ /* 0x000fe40008011609 */
[----:B------:R-:W-:Y:S02]  /*3590*/  USHF.R.U32.HI UR10, URZ, 0x4, UR10 ;  /* 0x000000043f0a7899 */ /* 0x000fe4000801160a */
[----:B------:R-:W-:Y:S02]  /*35a0*/  UISETP.NE.AND UP0, UPT, UR7, URZ, UPT ;  /* 0x0000003f0700728c */ /* 0x000fe4000bf05270 */
[----:B------:R-:W-:-:S02]  /*35b0*/  ULOP3.LUT UR9, UR9, 0x3fff, URZ, 0xc0, !UPT ;  /* 0x00003fff09097892 */ /* 0x000fc4000f8ec03f */
[----:B------:R-:W-:Y:S02]  /*35c0*/  ULOP3.LUT UR10, UR10, 0x3fff, URZ, 0xc0, !UPT ;  /* 0x00003fff0a0a7892 */ /* 0x000fe4000f8ec03f */
[----:B------:R-:W-:Y:S02]  /*35d0*/  USEL UR8, UR8, URZ, !UP0 ;  /* 0x0000003f08087287 */ /* 0x000fe4000c000000 */
[----:B------:R-:W-:Y:S02]  /*35e0*/  ULOP3.LUT UR7, UR9, 0x10000, URZ, 0xfc, !UPT ;  /* 0x0001000009077892 */ /* 0x000fe4000f8efc3f */
[----:B------:R-:W-:Y:S02]  /*35f0*/  ULOP3.LUT UR10, UR10, 0x10000, URZ, 0xfc, !UPT ;  /* 0x000100000a0a7892 */ /* 0x000fe4000f8efc3f */
[----:B------:R-:W-:Y:S02]  /*3600*/  UISETP.NE.U32.AND UP0, UPT, UR8, URZ, UPT ;  /* 0x0000003f0800728c */ /* 0x000fe4000bf05070 */
[----:B------:R-:W-:-:S02]  /*3610*/  ULEA UR7, UR23, UR7, 0x9 ;  /* 0x0000000717077291 */ /* 0x000fc4000f8e483f */
[----:B------:R-:W-:Y:S01]  /*3620*/  ULEA UR34, UR23, UR10, 0xb ;  /* 0x0000000a17227291 */ /* 0x000fe2000f8e583f */
[----:B------:R-:W-:Y:S01]  /*3630*/  UMOV UR9, 0x40000040 ;  /* 0x4000004000097882 */ /* 0x000fe20000000000 */
[----:B------:R-:W-:Y:S01]  /*3640*/  UMOV UR11, 0x40000040 ;  /* 0x40000040000b7882 */ /* 0x000fe20000000000 */
[----:B------:R-:W-:Y:S02]  /*3650*/  UIADD3 UR6, UR6, 0x4, URZ ;  /* 0x0000000406067890 */ /* 0x000fe4000fffe03f */
[----:B------:R-:W-:Y:S02]  /*3660*/  UMOV UR8, UR7 ;  /* 0x0000000700087c82 */ /* 0x000fe40008000000 */
[----:B------:R-:W-:Y:S02]  /*3670*/  UMOV UR10, UR34 ;  /* 0x00000022000a7c82 */ /* 0x000fe40008000000 */
[----:B------:R-:W-:Y:S01]  /*3680*/  QGMMA.64x256x32.F32.E4M3.E4M3 R24, gdesc[UR8], R24, UP0 ;  /* 0x03e00000081879f3 */ /* 0x000fe2000bf00818 */
[----:B------:R-:W-:-:S02]  /*3690*/  UIADD3 UR8, UR7, 0x2, URZ ;  /* 0x0000000207087890 */ /* 0x000fc4000fffe03f */
[----:B------:R-:W-:Y:S01]  /*36a0*/  UIADD3 UR10, UR34, 0x2, URZ ;  /* 0x00000002220a7890 */ /* 0x000fe2000fffe03f */
[----:B------:R-:W-:Y:S01]  /*36b0*/  UMOV UR9, 0x40000040 ;  /* 0x4000004000097882 */ /* 0x000fe20000000000 */
[----:B------:R-:W-:Y:S01]  /*36c0*/  UMOV UR11, 0x40000040 ;  /* 0x40000040000b7882 */ /* 0x000fe20000000000 */
[----:B------:R-:W-:-:S15]  /*36d0*/  UISETP.NE.AND UP0, UPT, UR6, UR35, UPT ;  /* 0x000000230600728c */ /* 0x000fde000bf05270 */
[----:B------:R-:W-:-:S07]  /*36e0*/  NOP ;  /* 0x0000000000007918 */ /* 0x000fce0000000000 */
[----:B------:R-:W-:Y:S01]  /*36f0*/  QGMMA.64x256x32.F32.E4M3.E4M3 R24, gdesc[UR8], R24 ;  /* 0x03e00000081879f3 */ /* 0x000fe20008700818 */
[----:B------:R-:W-:Y:S02]  /*3700*/  UIADD3 UR8, UR7, 0x4, URZ ;  /* 0x0000000407087890 */ /* 0x000fe4000fffe03f */
[----:B------:R-:W-:Y:S01]  /*3710*/  UIADD3 UR10, UR34, 0x4, URZ ;  /* 0x00000004220a7890 */ /* 0x000fe2000fffe03f */
[----:B------:R-:W-:Y:S01]  /*3720*/  UMOV UR9, 0x40000040 ;  /* 0x4000004000097882 */ /* 0x000fe20000000000 */
[----:B------:R-:W-:-:S15]  /*3730*/  UMOV UR11, 0x40000040 ;  /* 0x40000040000b7882 */ /* 0x000fde0000000000 */
[----:B------:R-:W-:-:S08]  /*3740*/  NOP ;  /* 0x0000000000007918 */ /* 0x000fd00000000000 */
[----:B------:R-:W-:Y:S01]  /*3750*/  QGMMA.64x256x32.F32.E4M3.E4M3 R24, gdesc[UR8], R24 ;  /* 0x03e00000081879f3 */ /* 0x000fe20008700818 */
[----:B------:R-:W-:Y:S02]  /*3760*/  UIADD3 UR8, UR7, 0x6, URZ ;  /* 0x0000000607087890 */ /* 0x000fe4000fffe03f */
[----:B------:R-:W-:Y:S01]  /*3770*/  UIADD3 UR10, UR34, 0x6, URZ ;  /* 0x00000006220a7890 */ /* 0x000fe2000fffe03f */
[----:B------:R-:W-:Y:S01]  /*3780*/  UMOV UR9, 0x40000040 ;  /* 0x4000004000097882 */ /* 0x000fe20000000000 */
[----:B------:R-:W-:Y:S01]  /*3790*/  UMOV UR11, 0x40000040 ;  /* 0x40000040000b7882 */ /* 0x000fe20000000000 */
[----:B------:R-:W-:-:S06]  /*37a0*/  USEL UR7, URZ, 0x1, UP0 ;  /* 0x000000013f077887 */ /* 0x000fcc0008000000 */
[----:B------:R-:W-:-:S15]  /*37b0*/  ISETP.NE.AND P0, PT, RZ, UR7, PT ;  /* 0x00000007ff007c0c */ /* 0x000fde000bf05270 */
[----:B------:R-:W-:-:S01]  /*37c0*/  NOP ;  /* 0x0000000000007918 */ /* 0x000fc20000000000 */
[----:B------:R-:W-:Y:S03]  /*37d0*/  QGMMA.64x256x32.F32.E4M3.E4M3 R24, gdesc[UR8], R24, gsb0 ;  /* 0x03e00000081879f3 */ /* 0x000fe60008000818 */
[----:B------:R-:W-:Y:S02]  /*37e0*/  WARPGROUP.DEPBAR.LE gsb0, 0x1 ;  /* 0x00008000000079c5 */ /* 0x000fe40000010100 */
[----:B------:R-:W-:Y:S05]  /*37f0*/  @!P0 BRA `(.L_x_31) ;  /* 0x0000000c00708947 */ /* 0x000fea0003800000 */
[----:B------:R-:W-:Y:S02]  /*3800*/  WARPGROUP.DEPBAR.LE gsb0, 0x0 ;  /* 0x00008000000079c5 */ /* 0x000fe40000010000 */
[----:B-----5:R-:W-:-:S01]  /*3810*/  FADD R227, R25, R227 ;  /* 0x000000e319e37221 */ /* 0x020fc20000000000 */
[----:B------:R-:W-:Y:S01]  /*3820*/  FADD R226, R26, R226 ;  /* 0x000000e21ae27221 */ /* 0x000fe20000000000 */
[----:B------:R-:W-:-:S01]  /*3830*/  FADD R225, R27, R225 ;  /* 0x000000e11be17221 */ /* 0x000fc20000000000 */
[----:B------:R-:W-:Y:S01]  /*3840*/  FADD R224, R28, R224 ;  /* 0x000000e01ce07221 */ /* 0x000fe20000000000 */
[----:B------:R-:W-:-:S01]  /*3850*/  FADD R223, R29, R223 ;  /* 0x000000df1ddf7221 */ /* 0x000fc20000000000 */
[----:B------:R2:W-:Y:S01]  /*3860*/  STL [R1+0xa0], R227 ;  /* 0x0000a0e301007387 */ /* 0x0005e20000100800 */
[----:B------:R-:W-:-:S01]  /*3870*/  FADD R222, R30, R222 ;  /* 0x000000de1ede7221 */ /* 0x000fc20000000000 */
[----:B------:R-:W-:Y:S01]  /*3880*/  FADD R221, R31, R221 ;  /* 0x000000dd1fdd7221 */ /* 0x000fe20000000000 */
[----:B------:R-:W-:-:S01]  /*3890*/  FADD R220, R32, R220 ;  /* 0x000000dc20dc7221 */ /* 0x000fc20000000000 */
[----:B------:R-:W-:Y:S01]  /*38a0*/  FADD R219, R33, R219 ;  /* 0x000000db21db7221 */ /* 0x000fe20000000000 */
[----:B------:R-:W-:-:S01]  /*38b0*/  FADD R218, R34, R218 ;  /* 0x000000da22da7221 */ /* 0x000fc20000000000 */
[----:B------:R-:W-:Y:S01]  /*38c0*/  FADD R217, R35, R217 ;  /* 0x000000d923d97221 */ /* 0x000fe20000000000 */
[----:B------:R-:W-:-:S01]  /*38d0*/  FADD R216, R36, R216 ;  /* 0x000000d824d87221 */ /* 0x000fc20000000000 */
[----:B------:R-:W-:Y:S01]  /*38e0*/  FADD R215, R37, R215 ;  /* 0x000000d725d77221 */ /* 0x000fe20000000000 */
[----:B------:R-:W-:-:S01]  /*38f0*/  FADD R214, R38, R214 ;  /* 0x000000d626d67221 */ /* 0x000fc20000000000 */
[----:B--2---:R-:W2:Y:S01]  /*3900*/  LDL.LU R227, [R1+0x28] ;  /* 0x0000280001e37983 */ /* 0x004ea20000300800 */
[----:B------:R-:W-:-:S01]  /*3910*/  FADD R213, R39, R213 ;  /* 0x000000d527d57221 */ /* 0x000fc20000000000 */
[----:B------:R-:W-:Y:S01]  /*3920*/  FADD R212, R40, R212 ;  /* 0x000000d428d47221 */ /* 0x000fe20000000000 */
[----:B------:R-:W-:-:S01]  /*3930*/  FADD R211, R41, R211 ;  /* 0x000000d329d37221 */ /* 0x000fc20000000000 */
[----:B------:R3:W-:Y:S01]  /*3940*/  STL [R1+0xa4], R226 ;  /* 0x0000a4e201007387 */ /* 0x0007e20000100800 */
[----:B------:R-:W-:-:S03]  /*3950*/  FADD R228, R24, R228 ;  /* 0x000000e418e47221 */ /* 0x000fc60000000000 */
[----:B---3--:R-:W3:Y:S04]  /*3960*/  LDL.LU R226, [R1+0x24] ;  /* 0x0000240001e27983 */ /* 0x008ee80000300800 */
[----:B------:R4:W-:Y:S04]  /*3970*/  STL [R1+0xa8], R225 ;  /* 0x0000a8e101007387 */ /* 0x0009e80000100800 */
[----:B----4-:R-:W4:Y:S04]  /*3980*/  LDL.LU R225, [R1+0x20] ;  /* 0x0000200001e17983 */ /* 0x010f280000300800 */
[----:B------:R0:W-:Y:S04]  /*3990*/  STL [R1+0xac], R224 ;  /* 0x0000ace001007387 */ /* 0x0001e80000100800 */
[----:B0-----:R-:W4:Y:S04]  /*39a0*/  LDL.LU R224, [R1+0x1c] ;  /* 0x00001c0001e07983 */ /* 0x001f280000300800 */
        /* <DEDUP_REMOVED lines=13> */
[----:B0-----:R-:W4:Y:S04]  /*3a80*/  LDL.LU R217, [R1] ;  /* 0x0000000001d97983 */ /* 0x001f280000300800 */
[----:B------:R-:W-:Y:S04]  /*3a90*/  STL [R1+0xcc], R216 ;  /* 0x0000ccd801007387 */ /* 0x000fe80000100800 */
[----:B------:R-:W-:Y:S04]  /*3aa0*/  STL [R1+0xd0], R215 ;  /* 0x0000d0d701007387 */ /* 0x000fe80000100800 */
[----:B------:R-:W-:Y:S04]  /*3ab0*/  STL [R1+0xd4], R214 ;  /* 0x0000d4d601007387 */ /* 0x000fe80000100800 */
[----:B------:R-:W-:Y:S04]  /*3ac0*/  STL [R1+0xd8], R213 ;  /* 0x0000d8d501007387 */ /* 0x000fe80000100800 */
[----:B------:R-:W-:Y:S04]  /*3ad0*/  STL [R1+0xdc], R212 ;  /* 0x0000dcd401007387 */ /* 0x000fe80000100800 */
[----:B------:R0:W-:Y:S01]  /*3ae0*/  STL [R1+0xe0], R211 ;  /* 0x0000e0d301007387 */ /* 0x0001e20000100800 */
[----:B--2---:R-:W-:-:S01]  /*3af0*/  FADD R227, R134, R227 ;  /* 0x000000e386e37221 */ /* 0x004fc20000000000 */
[----:B---3--:R-:W-:Y:S01]  /*3b00*/  FADD R226, R133, R226 ;  /* 0x000000e285e27221 */ /* 0x008fe20000000000 */
[----:B----4-:R-:W-:-:S01]  /*3b10*/  FADD R225, R132, R225 ;  /* 0x000000e184e17221 */ /* 0x010fc20000000000 */
[----:B------:R-:W-:Y:S01]  /*3b20*/  FADD R224, R131, R224 ;  /* 0x000000e083e07221 */ /* 0x000fe20000000000 */
[----:B------:R-:W-:-:S01]  /*3b30*/  FADD R223, R130, R223 ;  /* 0x000000df82df7221 */ /* 0x000fc20000000000 */
[----:B------:R-:W-:Y:S01]  /*3b40*/  FADD R222, R129, R222 ;  /* 0x000000de81de7221 */ /* 0x000fe20000000000 */
[----:B------:R-:W-:-:S01]  /*3b50*/  FADD R221, R128, R221 ;  /* 0x000000dd80dd7221 */ /* 0x000fc20000000000 */
[----:B------:R-:W-:Y:S01]  /*3b60*/  FADD R220, R127, R220 ;  /* 0x000000dc7fdc7221 */ /* 0x000fe20000000000 */
[----:B------:R-:W-:-:S01]  /*3b70*/  FADD R219, R126, R219 ;  /* 0x000000db7edb7221 */ /* 0x000fc20000000000 */
[----:B------:R-:W-:Y:S01]  /*3b80*/  FADD R218, R125, R218 ;  /* 0x000000da7dda7221 */ /* 0x000fe20000000000 */
[----:B------:R-:W-:-:S05]  /*3b90*/  FADD R217, R124, R217 ;  /* 0x000000d97cd97221 */ /* 0x000fca0000000000 */
[----:B------:R2:W-:Y:S04]  /*3ba0*/  STL [R1], R217 ;  /* 0x000000d901007387 */ /* 0x0005e80000100800 */
[----:B------:R3:W-:Y:S04]  /*3bb0*/  STL [R1+0x4], R218 ;  /* 0x000004da01007387 */ /* 0x0007e80000100800 */
[----:B------:R4:W-:Y:S04]  /*3bc0*/  STL [R1+0x8], R219 ;  /* 0x000008db01007387 */ /* 0x0009e80000100800 */
[----:B------:R1:W-:Y:S04]  /*3bd0*/  STL [R1+0xc], R220 ;  /* 0x00000cdc01007387 */ /* 0x0003e80000100800 */
[----:B------:R1:W-:Y:S04]  /*3be0*/  STL [R1+0x10], R221 ;  /* 0x000010dd01007387 */ /* 0x0003e80000100800 */
[----:B------:R1:W-:Y:S04]  /*3bf0*/  STL [R1+0x14], R222 ;  /* 0x000014de01007387 */ /* 0x0003e80000100800 */
[----:B------:R1:W-:Y:S04]  /*3c00*/  STL [R1+0x18], R223 ;  /* 0x000018df01007387 */ /* 0x0003e80000100800 */
[----:B------:R1:W-:Y:S04]  /*3c10*/  STL [R1+0x1c], R224 ;  /* 0x00001ce001007387 */ /* 0x0003e80000100800 */
[----:B0-----:R-:W4:Y:S04]  /*3c20*/  LDL.LU R211, [R1+0x2c] ;  /* 0x00002c0001d37983 */ /* 0x001f280000300800 */
[----:B------:R0:W-:Y:S04]  /*3c30*/  STL [R1+0x20], R225 ;  /* 0x000020e101007387 */ /* 0x0001e80000100800 */
[----:B------:R-:W4:Y:S04]  /*3c40*/  LDL.LU R212, [R1+0x30] ;  /* 0x0000300001d47983 */ /* 0x000f280000300800 */
[----:B------:R0:W-:Y:S04]  /*3c50*/  STL [R1+0x24], R226 ;  /* 0x000024e201007387 */ /* 0x0001e80000100800 */
[----:B------:R-:W4:Y:S04]  /*3c60*/  LDL.LU R213, [R1+0x34] ;  /* 0x0000340001d57983 */ /* 0x000f280000300800 */
[----:B------:R0:W-:Y:S04]  /*3c70*/  STL [R1+0x28], R227 ;  /* 0x000028e301007387 */ /* 0x0001e80000100800 */
[----:B------:R-:W4:Y:S04]  /*3c80*/  LDL.LU R214, [R1+0x38] ;  /* 0x0000380001d67983 */ /* 0x000f280000300800 */
[----:B------:R-:W4:Y:S04]  /*3c90*/  LDL.LU R215, [R1+0x3c] ;  /* 0x00003c0001d77983 */ /* 0x000f280000300800 */
[----:B------:R-:W4:Y:S04]  /*3ca0*/  LDL.LU R216, [R1+0x40] ;  /* 0x0000400001d87983 */ /* 0x000f280000300800 */
[----:B--2---:R-:W2:Y:S04]  /*3cb0*/  LDL.LU R217, [R1+0x44] ;  /* 0x0000440001d97983 */ /* 0x004ea80000300800 */
[----:B---3--:R-:W3:Y:S04]  /*3cc0*/  LDL.LU R218, [R1+0x48] ;  /* 0x0000480001da7983 */ /* 0x008ee80000300800 */
[----:B----4-:R-:W4:Y:S04]  /*3cd0*/  LDL.LU R219, [R1+0x4c] ;  /* 0x00004c0001db7983 */ /* 0x010f280000300800 */
[----:B-1----:R-:W4:Y:S04]  /*3ce0*/  LDL.LU R220, [R1+0x50] ;  /* 0x0000500001dc7983 */ /* 0x002f280000300800 */
[----:B------:R-:W4:Y:S04]  /*3cf0*/  LDL.LU R221, [R1+0x54] ;  /* 0x0000540001dd7983 */ /* 0x000f280000300800 */
[----:B------:R-:W4:Y:S04]  /*3d00*/  LDL.LU R222, [R1+0x58] ;  /* 0x0000580001de7983 */ /* 0x000f280000300800 */
[----:B------:R-:W4:Y:S04]  /*3d10*/  LDL.LU R223, [R1+0x5c] ;  /* 0x00005c0001df7983 */ /* 0x000f280000300800 */
[----:B------:R-:W4:Y:S04]  /*3d20*/  LDL.LU R224, [R1+0x60] ;  /* 0x0000600001e07983 */ /* 0x000f280000300800 */
[----:B0-----:R-:W4:Y:S04]  /*3d30*/  LDL.LU R225, [R1+0x64] ;  /* 0x0000640001e17983 */ /* 0x001f280000300800 */
[----:B------:R-:W4:Y:S04]  /*3d40*/  LDL.LU R226, [R1+0x68] ;  /* 0x0000680001e27983 */ /* 0x000f280000300800 */
[----:B------:R-:W4:Y:S01]  /*3d50*/  LDL.LU R227, [R1+0x6c] ;  /* 0x00006c0001e37983 */ /* 0x000f220000300800 */
[----:B------:R-:W-:-:S05]  /*3d60*/  FADD R211, R135, R211 ;  /* 0x000000d387d37221 */ /* 0x000fca0000000000 */
[----:B------:R0:W-:Y:S01]  /*3d70*/  STL [R1+0x2c], R211 ;  /* 0x00002cd301007387 */ /* 0x0001e20000100800 */
[----:B------:R-:W-:-:S03]  /*3d80*/  FADD R212, R136, R212 ;  /* 0x000000d488d47221 */ /* 0x000fc60000000000 */
[----:B0-----:R0:W5:Y:S01]  /*3d90*/  LDL.LU R211, [R1+0xe0] ;  /* 0x0000e00001d37983 */ /* 0x0011620000300800 */
[----:B------:R-:W-:-:S03]  /*3da0*/  FADD R213, R137, R213 ;  /* 0x000000d589d57221 */ /* 0x000fc60000000000 */
[----:B------:R1:W-:Y:S01]  /*3db0*/  STL [R1+0x30], R212 ;  /* 0x000030d401007387 */ /* 0x0003e20000100800 */
[----:B------:R-:W-:-:S01]  /*3dc0*/  FADD R214, R138, R214 ;  /* 0x000000d68ad67221 */ /* 0x000fc20000000000 */
[----:B------:R-:W-:Y:S02]  /*3dd0*/  FADD R215, R139, R215 ;  /* 0x000000d78bd77221 */ /* 0x000fe40000000000 */
[----:B-1----:R0:W5:Y:S01]  /*3de0*/  LDL.LU R212, [R1+0xdc] ;  /* 0x0000dc0001d47983 */ /* 0x0021620000300800 */
[----:B------:R-:W-:-:S03]  /*3df0*/  FADD R216, R140, R216 ;  /* 0x000000d88cd87221 */ /* 0x000fc60000000000 */
[----:B------:R1:W-:Y:S01]  /*3e00*/  STL [R1+0x34], R213 ;  /* 0x000034d501007387 */ /* 0x0003e20000100800 */
[----:B--2---:R-:W-:-:S03]  /*3e10*/  FADD R217, R141, R217 ;  /* 0x000000d98dd97221 */ /* 0x004fc60000000000 */
[----:B-1----:R0:W5:Y:S01]  /*3e20*/  LDL.LU R213, [R1+0xd8] ;  /* 0x0000d80001d57983 */ /* 0x0021620000300800 */
[----:B---3--:R-:W-:-:S03]  /*3e30*/  FADD R218, R142, R218 ;  /* 0x000000da8eda7221 */ /* 0x008fc60000000000 */
[----:B------:R1:W-:Y:S01]  /*3e40*/  STL [R1+0x38], R214 ;  /* 0x000038d601007387 */ /* 0x0003e20000100800 */
[----:B----4-:R-:W-:-:S01]  /*3e50*/  FADD R219, R143, R219 ;  /* 0x000000db8fdb7221 */ /* 0x010fc20000000000 */
[----:B------:R-:W-:Y:S02]  /*3e60*/  FADD R220, R144, R220 ;  /* 0x000000dc90dc7221 */ /* 0x000fe40000000000 */
[----:B-1----:R0:W5:Y:S04]  /*3e70*/  LDL.LU R214, [R1+0xd4] ;  /* 0x0000d40001d67983 */ /* 0x0021680000300800 */
[----:B------:R1:W-:Y:S01]  /*3e80*/  STL [R1+0x3c], R215 ;  /* 0x00003cd701007387 */ /* 0x0003e20000100800 */
[----:B------:R-:W-:-:S01]  /*3e90*/  FADD R221, R145, R221 ;  /* 0x000000dd91dd7221 */ /* 0x000fc20000000000 */
[----:B------:R-:W-:-:S02]  /*3ea0*/  FADD R222, R146, R222 ;  /* 0x000000de92de7221 */ /* 0x000fc40000000000 */
[----:B-1----:R0:W5:Y:S04]  /*3eb0*/  LDL.LU R215, [R1+0xd0] ;  /* 0x0000d00001d77983 */ /* 0x0021680000300800 */
[----:B------:R1:W-:Y:S01]  /*3ec0*/  STL [R1+0x40], R216 ;  /* 0x000040d801007387 */ /* 0x0003e20000100800 */
[----:B------:R-:W-:-:S03]  /*3ed0*/  FADD R223, R147, R223 ;  /* 0x000000df93df7221 */ /* 0x000fc60000000000 */
        /* <DEDUP_REMOVED lines=13> */
[----:B------:R1:W-:Y:S04]  /*3fb0*/  STL [R1+0x54], R221 ;  /* 0x000054dd01007387 */ /* 0x0003e80000100800 */
        /* <DEDUP_REMOVED lines=12> */
[----:B-1----:R0:W5:Y:S01]  /*4080*/  LDL.LU R227, [R1+0xa0] ;  /* 0x0000a00001e37983 */ /* 0x0021620000300800 */
        /* <DEDUP_REMOVED lines=82> */
[----:B0-----:R-:W-:-:S06]  /*45b0*/  UMOV UR6, URZ ;  /* 0x0000003f00067c82 */ /* 0x001fcc0008000000 */
.L_x_31:
[----:B------:R-:W-:Y:S05]  /*45c0*/  @!P1 BRA `(.L_x_32) ;  /* 0x0000000000049947 */ /* 0x000fea0003800000 */
[----:B------:R-:W-:Y:S01]  /*45d0*/  BPT.TRAP 0x1 ;  /* 0x000000040000795c */ /* 0x000fe20000300000 */
.L_x_32:
[----:B------:R2:W-:Y:S04]  /*45e0*/  STL [R1+0xa4], R2 ;  /* 0x0000a40201007387 */ /* 0x0005e80000100800 */
[----:B--2---:R-:W2:Y:S04]  /*45f0*/  LDL R2, [R1+0x70] ;  /* 0x0000700001027983 */ /* 0x004ea80000100800 */
[----:B-----5:R3:W-:Y:S04]  /*4600*/  STL [R1+0xa0], R0 ;  /* 0x0000a00001007387 */ /* 0x0207e80000100800 */
[----:B---3--:R-:W3:Y:S01]  /*4610*/  LDL R0, [R1+0x78] ;  /* 0x0000780001007983 */ /* 0x008ee20000100800 */
[----:B-1----:R-:W-:Y:S01]  /*4620*/  IMAD.U32 R229, RZ, RZ, UR33 ;  /* 0x00000021ffe57e24 */ /* 0x002fe2000f8e00ff */
[----:B--2---:R-:W-:-:S02]  /*4630*/  ISETP.NE.AND P0, PT, R2, RZ, PT ;  /* 0x000000ff0200720c */ /* 0x004fc40003f05270 */
[----:B------:R1:W5:Y:S11]  /*4640*/  LDL.LU R2, [R1+0xa4] ;  /* 0x0000a40001027983 */ /* 0x0003760000300800 */
[----:B------:R-:W-:-:S05]  /*4650*/  @P0 LEA R229, R229, UR22, 0x3 ;  /* 0x00000016e5e50c11 */ /* 0x000fca000f8e18ff */
[----:B------:R-:W-:-:S05]  /*4660*/  @P0 VIADD R229, R229, 0x28 ;  /* 0x00000028e5e50836 */ /* 0x000fca0000000000 */
[----:B---3--:R-:W-:Y:S02]  /*4670*/  @P0 PRMT R229, R0, 0x654, R229 ;  /* 0x0000065400e50816 */ /* 0x008fe400000000e5 */
[----:B------:R1:W5:Y:S01]  /*4680*/  LDL.LU R0, [R1+0xa0] ;  /* 0x0000a00001007983 */ /* 0x0003620000300800 */
[----:B------:R-:W-:Y:S01]  /*4690*/  UISETP.GT.U32.AND UP0, UPT, UR15, 0x1, UPT ;  /* 0x000000010f00788c */ /* 0x000fe2000bf04070 */
[----:B------:R1:W-:Y:S05]  /*46a0*/  @P0 SYNCS.ARRIVE.TRANS64.RED.A1T0 RZ, [R229+URZ], RZ ;  /* 0x000000ffe5ff09a7 */ /* 0x0003ea000810043f */
[----:B------:R-:W-:-:S13]  /*46b0*/  PLOP3.LUT P0, PT, PT, PT, UP0, 0x80, 0x0 ;  /* 0x000000000000781c */ /* 0x000fda0003f0f008 */
[----:B-1----:R-:W-:Y:S05]  /*46c0*/  @P0 BRA `(.L_x_33) ;  /* 0x0000000000040947 */ /* 0x002fea0003800000 */
[----:B------:R-:W-:Y:S01]  /*46d0*/  BPT.TRAP 0x1 ;  /* 0x000000040000795c */ /* 0x000fe20000300000 */
.L_x_33:
[----:B------:R-:W-:Y:S02]  /*46e0*/  UISETP.GT.AND UP2, UPT, UR25, 0x1, UPT ;  /* 0x000000011900788c */ /* 0x000fe4000bf44270 */
[----:B------:R-:W-:Y:S02]  /*46f0*/  UIADD3 UR23, UR23, 0x1, URZ ;  /* 0x0000000117177890 */ /* 0x000fe4000fffe03f */
[----:B------:R-:W-:Y:S02]  /*4700*/  UIADD3 UR33, UR33, 0x1, URZ ;  /* 0x0000000121217890 */ /* 0x000fe4000fffe03f */
[----:B------:R-:W-:Y:S01]  /*4710*/  PLOP3.LUT P0, PT, PT, PT, UP2, 0x80, 0x0 ;  /* 0x000000000000781c */ /* 0x000fe20003f0f028 */
[----:B------:R-:W-:Y:S02]  /*4720*/  UISETP.NE.AND UP0, UPT, UR23, 0x5, UPT ;  /* 0x000000051700788c */ /* 0x000fe4000bf05270 */
[----:B------:R-:W-:Y:S02]  /*4730*/  UIADD3 UR9, UR25, -0x1, URZ ;  /* 0xffffffff19097890 */ /* 0x000fe4000fffe03f */
[----:B------:R-:W-:-:S02]  /*4740*/  USEL UR8, URZ, 0x1, UP0 ;  /* 0x000000013f087887 */ /* 0x000fc40008000000 */
[----:B------:R-:W-:Y:S02]  /*4750*/  UISETP.NE.AND UP1, UPT, UR33, 0x5, UPT ;  /* 0x000000052100788c */ /* 0x000fe4000bf25270 */
[----:B------:R-:W-:Y:S02]  /*4760*/  ULOP3.LUT UR24, UR24, UR8, URZ, 0x3c, !UPT ;  /* 0x0000000818187292 */ /* 0x000fe4000f8e3c3f */
[----:B------:R-:W-:Y:S02]  /*4770*/  USEL UR23, UR23, URZ, UP0 ;  /* 0x0000003f17177287 */ /* 0x000fe40008000000 */
[----:B------:R-:W-:Y:S01]  /*4780*/  USEL UR33, UR33, URZ, UP1 ;  /* 0x0000003f21217287 */ /* 0x000fe20008800000 */
[----:B------:R-:W-:Y:S01]  /*4790*/  UMOV UR8, 0x1 ;  /* 0x0000000100087882 */ /* 0x000fe20000000000 */
[----:B------:R-:W-:Y:S01]  /*47a0*/  UMOV UR25, UR9 ;  /* 0x0000000900197c82 */ /* 0x000fe20008000000 */
[----:B------:R-:W-:Y:S09]  /*47b0*/  @P0 BRA `(.L_x_34) ;  /* 0xffffffec00300947 */ /* 0x000ff2000383ffff */
.L_x_26:
[----:B------:R-:W-:-:S04]  /*47c0*/  UISETP.NE.AND UP0, UPT, UR6, URZ, UPT ;  /* 0x0000003f0600728c */ /* 0x000fc8000bf05270 */
[----:B------:R-:W-:-:S06]  /*47d0*/  USEL UR6, URZ, 0x1, !UP0 ;  /* 0x000000013f067887 */ /* 0x000fcc000c000000 */
[----:B------:R-:W-:-:S13]  /*47e0*/  ISETP.NE.AND P0, PT, RZ, UR6, PT ;  /* 0x00000006ff007c0c */ /* 0x000fda000bf05270 */
[----:B------:R-:W-:Y:S05]  /*47f0*/  @!P0 BRA `(.L_x_35) ;  /* 0x0000000c00c48947 */ /* 0x000fea0003800000 */
[----:B------:R-:W-:Y:S02]  /*4800*/  WARPGROUP.DEPBAR.LE gsb0, 0x0 ;  /* 0x00008000000079c5 */ /* 0x000fe40000010000 */
[----:B-----5:R-:W-:Y:S01]  /*4810*/  FADD R227, R25, R227 ;  /* 0x000000e319e37221 */ /* 0x020fe20000000000 */
[----:B------:R-:W-:-:S04]  /*4820*/  FADD R228, R24, R228 ;  /* 0x000000e418e47221 */ /* 0x000fc80000000000 */
[----:B------:R1:W-:Y:S04]  /*4830*/  STL [R1+0xa0], R227 ;  /* 0x0000a0e301007387 */ /* 0x0003e80000100800 */
[----:B-1----:R-:W2:Y:S04]  /*4840*/  LDL.LU R227, [R1+0x6c] ;  /* 0x00006c0001e37983 */ /* 0x002ea80000300800 */
[----:B--2---:R1:W-:Y:S04]  /*4850*/  STL [R1+0xa4], R227 ;  /* 0x0000a4e301007387 */ /* 0x0043e80000100800 */
        /* <DEDUP_REMOVED lines=52> */
[----:B-1----:R-:W2:Y:S01]  /*4ba0*/  LDL.LU R227, [R1] ;  /* 0x0000000001e37983 */ /* 0x002ea20000300800 */
[----:B------:R-:W-:Y:S01]  /*4bb0*/  FADD R226, R26, R226 ;  /* 0x000000e21ae27221 */ /* 0x000fe20000000000 */
        /* <DEDUP_REMOVED lines=97> */
[----:B--2---:R-:W-:-:S05]  /*51d0*/  FADD R227, R124, R227 ;  /* 0x000000e37ce37221 */ /* 0x004fca0000000000 */
[----:B------:R1:W-:Y:S04]  /*51e0*/  STL [R1], R227 ;  /* 0x000000e301007387 */ /* 0x0003e80000100800 */
[----:B-1----:R-:W2:Y:S02]  /*51f0*/  LDL.LU R227, [R1+0x10c] ;  /* 0x00010c0001e37983 */ /* 0x002ea40000300800 */
[----:B--2---:R-:W-:-:S05]  /*5200*/  FADD R227, R125, R227 ;  /* 0x000000e37de37221 */ /* 0x004fca0000000000 */
[----:B------:R1:W-:Y:S04]  /*5210*/  STL [R1+0x4], R227 ;  /* 0x000004e301007387 */ /* 0x0003e80000100800 */
        /* <DEDUP_REMOVED lines=78> */
[----:B-1----:R1:W5:Y:S02]  /*5700*/  LDL.LU R227, [R1+0xa0] ;  /* 0x0000a00001e37983 */ /* 0x0023640000300800 */
.L_x_35:
[----:B------:R-:W-:-:S04]  /*5710*/  IMAD.U32 R229, RZ, RZ, UR26 ;  /* 0x0000001affe57e24 */ /* 0x000fc8000f8e00ff */
[----:B------:R2:W-:Y:S01]  /*5720*/  SYNCS.ARRIVE.TRANS64.A1T0 RZ, [R229+UR28], RZ ;  /* 0x000000ffe5ff79a7 */ /* 0x0005e2000810001c */
[----:B------:R-:W-:Y:S02]  /*5730*/  WARPGROUP.DEPBAR.LE gsb0, 0x0 ;  /* 0x00008000000079c5 */ /* 0x000fe40000010000 */
[----:B------:R-:W3:Y:S02]  /*5740*/  LDC R24, c[0x0][0x28c] ;  /* 0x0000a300ff187b82 */ /* 0x000ee40000000800 */
[----:B---3--:R-:W-:-:S13]  /*5750*/  ISETP.GE.AND P0, PT, R24, 0x1, PT ;  /* 0x000000011800780c */ /* 0x008fda0003f06270 */
[----:B--2---:R-:W-:Y:S05]  /*5760*/  @!P0 BRA `(.L_x_36) ;  /* 0x0000000000688947 */ /* 0x004fea0003800000 */
[----:B------:R-:W-:-:S06]  /*5770*/  UISETP.NE.AND UP0, UPT, UR30, 0x3, UPT ;  /* 0x000000031e00788c */ /* 0x000fcc000bf05270 */
[----:B------:R-:W-:-:S13]  /*5780*/  PLOP3.LUT P0, PT, PT, PT, UP0, 0x80, 0x0 ;  /* 0x000000000000781c */ /* 0x000fda0003f0f008 */
[----:B------:R-:W-:Y:S05]  /*5790*/  @!P0 BRA `(.L_x_37) ;  /* 0x0000000000048947 */ /* 0x000fea0003800000 */
[----:B------:R-:W-:Y:S01]  /*57a0*/  BPT.TRAP 0x1 ;  /* 0x000000040000795c */ /* 0x000fe20000300000 */
.L_x_37:
[----:B-----5:R2:W-:Y:S04]  /*57b0*/  STL [R1+0xa4], R2 ;  /* 0x0000a40201007387 */ /* 0x0205e80000100800 */
[----:B--2---:R-:W2:Y:S04]  /*57c0*/  LDL R2, [R1+0x70] ;  /* 0x0000700001027983 */ /* 0x004ea80000100800 */
[----:B------:R3:W-:Y:S04]  /*57d0*/  STL [R1+0xa0], R0 ;  /* 0x0000a00001007387 */ /* 0x0007e80000100800 */
[----:B---3--:R-:W3:Y:S01]  /*57e0*/  LDL R0, [R1+0x78] ;  /* 0x0000780001007983 */ /* 0x008ee20000100800 */
[----:B--2---:R-:W-:-:S03]  /*57f0*/  ISETP.NE.AND P0, PT, R2, RZ, PT ;  /* 0x000000ff0200720c */ /* 0x004fc60003f05270 */
[----:B------:R2:W5:Y:S10]  /*5800*/  LDL.LU R2, [R1+0xa4] ;  /* 0x0000a40001027983 */ /* 0x0005740000300800 */
[----:B------:R-:W-:-:S05]  /*5810*/  VOTEU.ANY UP0, P0 ;  /* 0x00000000003f7886 */ /* 0x000fca0000000100 */
[----:B------:R-:W-:-:S06]  /*5820*/  @UP0 UIADD3 UR6, UR19, UR5, URZ ;  /* 0x0000000513060290 */ /* 0x000fcc000fffe03f */
[----:B------:R-:W-:Y:S02]  /*5830*/  IMAD.U32 R24, RZ, RZ, UR6 ;  /* 0x00000006ff187e24 */ /* 0x000fe4000f8e00ff */
[----:B------:R-:W-:Y:S02]  /*5840*/  IMAD.U32 R27, RZ, RZ, UR6 ;  /* 0x00000006ff1b7e24 */ /* 0x000fe4000f8e00ff */
[----:B------:R-:W-:-:S05]  /*5850*/  @P0 IMAD.WIDE.U32 R24, R24, -0x33333333, RZ ;  /* 0xcccccccd18180825 */ /* 0x000fca00078e00ff */
[----:B------:R-:W-:-:S05]  /*5860*/  @P0 SHF.R.U32.HI R24, RZ, 0x2, R25 ;  /* 0x00000002ff180819 */ /* 0x000fca0000011619 */
[----:B------:R-:W-:-:S05]  /*5870*/  @P0 IMAD R24, R24, -0x5, R27 ;  /* 0xfffffffb18180824 */ /* 0x000fca00078e021b */
[----:B------:R-:W-:-:S05]  /*5880*/  @P0 LEA R24, R24, UR22, 0x3 ;  /* 0x0000001618180c11 */ /* 0x000fca000f8e18ff */
[----:B------:R-:W-:-:S05]  /*5890*/  @P0 VIADD R24, R24, 0x28 ;  /* 0x0000002818180836 */ /* 0x000fca0000000000 */
[----:B---3--:R-:W-:Y:S02]  /*58a0*/  @P0 PRMT R24, R0, 0x654, R24 ;  /* 0x0000065400180816 */ /* 0x008fe40000000018 */
[----:B------:R2:W5:Y:S01]  /*58b0*/  LDL.LU R0, [R1+0xa0] ;  /* 0x0000a00001007983 */ /* 0x0005620000300800 */
[----:B------:R-:W-:Y:S01]  /*58c0*/  UISETP.GT.U32.AND UP0, UPT, UR15, 0x1, UPT ;  /* 0x000000010f00788c */ /* 0x000fe2000bf04070 */
[----:B------:R2:W-:Y:S05]  /*58d0*/  @P0 SYNCS.ARRIVE.TRANS64.RED.A1T0 RZ, [R24+URZ], RZ ;  /* 0x000000ff18ff09a7 */ /* 0x0005ea000810043f */
[----:B------:R-:W-:-:S13]  /*58e0*/  PLOP3.LUT P0, PT, PT, PT, UP0, 0x80, 0x0 ;  /* 0x000000000000781c */ /* 0x000fda0003f0f008 */
[----:B--2---:R-:W-:Y:S05]  /*58f0*/  @P0 BRA `(.L_x_36) ;  /* 0x0000000000040947 */ /* 0x004fea0003800000 */
[----:B------:R-:W-:Y:S01]  /*5900*/  BPT.TRAP 0x1 ;  /* 0x000000040000795c */ /* 0x000fe20000300000 */
.L_x_36:
[----:B-----5:R2:W-:Y:S01]  /*5910*/  STL [R1+0xa0], R0 ;  /* 0x0000a00001007387 */ /* 0x0205e20000100800 */
[----:B------:R-:W-:Y:S01]  /*5920*/  IMAD.U32 R24, RZ, RZ, UR27 ;  /* 0x0000001bff187e24 */ /* 0x000fe2000f8e00ff */
[----:B------:R-:W-:Y:S01]  /*5930*/  UIADD3 UR5, UR29, UR5, URZ ;  /* 0x000000051d057290 */ /* 0x000fe2000fffe03f */
[----:B------:R-:W3:Y:S01]  /*5940*/  LDC R35, c[0x0][0x288] ;  /* 0x0000a200ff237b82 */ /* 0x000ee20000000800 */
[----:B--2---:R-:W2:Y:S02]  /*5950*/  LDL R0, [R1+0x8c] ;  /* 0x00008c0001007983 */ /* 0x004ea40000100800 */
[----:B------:R-:W-:Y:S01]  /*5960*/  SHF.L.U32 R24, R24, 0x1f, RZ ;  /* 0x0000001f18187819 */ /* 0x000fe200000006ff */
[----:B------:R-:W-:Y:S02]  /*5970*/  UISETP.GT.U32.AND UP0, UPT, UR5, 0x4, UPT ;  /* 0x000000040500788c */ /* 0x000fe4000bf04070 */
[----:B------:R-:W-:Y:S01]  /*5980*/  UISETP.GE.U32.AND UP1, UPT, UR29, 0x5, UPT ;  /* 0x000000051d00788c */ /* 0x000fe2000bf26070 */
[----:B------:R-:W4:Y:S01]  /*5990*/  SYNCS.PHASECHK.TRANS64.TRYWAIT P0, [UR18+0x8], R24 ;  /* 0x00000818ff0075a7 */ /* 0x000f220008000152 */
[----:B------:R-:W-:-:S02]  /*59a0*/  UISETP.LT.U32.AND UP0, UPT, UR29, 0x5, UP0 ;  /* 0x000000051d00788c */ /* 0x000fc40008701070 */
[----:B------:R-:W-:Y:S02]  /*59b0*/  UIMAD.WIDE.U32 UR6, UR5, -0x33333333, URZ ;  /* 0xcccccccd050678a5 */ /* 0x000fe4000f8e003f */
[----:B------:R-:W-:Y:S02]  /*59c0*/  USEL UR8, URZ, 0x1, !UP0 ;  /* 0x000000013f087887 */ /* 0x000fe4000c000000 */
[----:B------:R-:W-:Y:S01]  /*59d0*/  USHF.R.U32.HI UR6, URZ, 0x2, UR7 ;  /* 0x000000023f067899 */ /* 0x000fe20008011607 */
[----:B--2---:R-:W-:Y:S02]  /*59e0*/  IMAD.SHL.U32 R32, R0, 0x2, RZ ;  /* 0x0000000200207824 */ /* 0x004fe400078e00ff */
[----:B------:R2:W5:Y:S01]  /*59f0*/  LDL.LU R0, [R1+0xa0] ;  /* 0x0000a00001007983 */ /* 0x0005620000300800 */
[----:B------:R-:W-:Y:S02]  /*5a00*/  ULOP3.LUT UR4, UR4, UR8, URZ, 0x3c, !UPT ;  /* 0x0000000804047292 */ /* 0x000fe4000f8e3c3f */
[----:B------:R-:W-:Y:S01]  /*5a10*/  UIMAD UR5, UR6, -0x5, UR5 ;  /* 0xfffffffb060578a4 */ /* 0x000fe2000f8e0205 */
[----:B------:R-:W-:Y:S01]  /*5a20*/  SHF.R.S32.HI R33, RZ, 0x1f, R32 ;  /* 0x0000001fff217819 */ /* 0x000fe20000011420 */
[----:B------:R-:W-:Y:S01]  /*5a30*/  @UP1 ULOP3.LUT UR4, UR4, 0x1, UR6, 0x78, !UPT ;  /* 0x0000000104041892 */ /* 0x000fe2000f8e7806 */
[----:B---34-:R-:W-:Y:S11]  /*5a40*/  @!P0 BRA `(.L_x_38) ;  /* 0x000000a800c08947 */ /* 0x018ff60003800000 */
.L_x_325:
[----:B------:R4:W-:Y:S01]  /*5a50*/  STL [R1+0xa8], R3 ;  /* 0x0000a80301007387 */ /* 0x0009e20000100800 */
[----:B------:R-:W-:Y:S01]  /*5a60*/  ULDC.64 UR6, c[0x0][0x5d0] ;  /* 0x0001740000067ab9 */ /* 0x000fe20000000a00 */
[----:B------:R-:W-:Y:S02]  /*5a70*/  ULDC UR8, c[0x0][0x284] ;  /* 0x0000a10000087ab9 */ /* 0x000fe40000000800 */
[----:B----4-:R-:W4:Y:S04]  /*5a80*/  LDL.LU R3, [R1+0x88] ;  /* 0x0000880001037983 */ /* 0x010f280000300800 */
[----:B------:R0:W-:Y:S04]  /*5a90*/  STL [R1+0xa4], R2 ;  /* 0x0000a40201007387 */ /* 0x0001e80000100800 */
[----:B0-----:R-:W2:Y:S04]  /*5aa0*/  LDL R2, [R1+0x84] ;  /* 0x0000840001027983 */ /* 0x001ea80000100800 */
[----:B-----5:R0:W-:Y:S04]  /*5ab0*/  STL [R1+0xa0], R0 ;  /* 0x0000a00001007387 */ /* 0x0201e80000100800 */
[----:B0-----:R-:W3:Y:S01]  /*5ac0*/  LDL R0, [R1+0x74] ;  /* 0x0000740001007983 */ /* 0x001ee20000100800 */
[----:B----4-:R-:W-:-:S03]  /*5ad0*/  IMAD.SHL.U32 R37, R3, 0x100, RZ ;  /* 0x0000010003257824 */ /* 0x010fc600078e00ff */
[----:B------:R0:W5:Y:S01]  /*5ae0*/  LDL.LU R3, [R1+0xa8] ;  /* 0x0000a80001037983 */ /* 0x0001620000300800 */
[----:B--2---:R-:W-:-:S03]  /*5af0*/  IMAD.SHL.U32 R34, R2, 0x40, RZ ;  /* 0x0000004002227824 */ /* 0x004fc600078e00ff */
[----:B------:R0:W5:Y:S01]  /*5b00*/  LDL.LU R2, [R1+0xa4] ;  /* 0x0000a40001027983 */ /* 0x0001620000300800 */
[----:B---3--:R-:W-:Y:S01]  /*5b10*/  SHF.R.S32.HI R38, RZ, 0x1f, R0 ;  /* 0x0000001fff267819 */ /* 0x008fe20000011400 */
[----:B------:R-:W-:-:S04]  /*5b20*/  IMAD.WIDE.U32 R24, R0, UR6, R32 ;  /* 0x0000000600187c25 */ /* 0x000fc8000f8e0020 */
[----:B------:R-:W-:-:S04]  /*5b30*/  IMAD R26, R38, UR6, RZ ;  /* 0x00000006261a7c24 */ /* 0x000fc8000f8e02ff */
[----:B------:R-:W-:Y:S02]  /*5b40*/  IMAD R27, R0, UR7, R26 ;  /* 0x00000007001b7c24 */ /* 0x000fe4000f8e021a */
[----:B------:R0:W5:Y:S01]  /*5b50*/  LDL.LU R0, [R1+0xa0] ;  /* 0x0000a00001007983 */ /* 0x0001620000300800 */
[----:B------:R-:W-:-:S04]  /*5b60*/  ISETP.GE.AND P0, PT, R34, UR8, PT ;  /* 0x0000000822007c0c */ /* 0x000fc8000bf06270 */
[C---:B------:R-:W-:Y:S02]  /*5b70*/  ISETP.GE.OR P0, PT, R37.reuse, R35, P0 ;  /* 0x000000232500720c */ /* 0x040fe40000706670 */
[----:B------:R-:W-:Y:S02]  /*5b80*/  SHF.R.S32.HI R36, RZ, 0x1f, R37 ;  /* 0x0000001fff247819 */ /* 0x000fe40000011425 */
[----:B------:R-:W-:-:S04]  /*5b90*/  IADD3 R24, P1, R37, R24, RZ ;  /* 0x0000001825187210 */ /* 0x000fc80007f3e0ff */
[----:B------:R-:W-:-:S05]  /*5ba0*/  IADD3.X R25, R36, R25, R27, P1, !PT ;  /* 0x0000001924197210 */ /* 0x000fca0000ffe41b */
[----:B0-----:R-:W-:Y:S05]  /*5bb0*/  @P0 BRA `(.L_x_39) ;  /* 0x0000008c00d40947 */ /* 0x001fea0003800000 */
[----:B------:R0:W-:Y:S01]  /*5bc0*/  STL.64 [R1+0xb0], R4 ;  /* 0x0000b00401007387 */ /* 0x0001e20000100a00 */
[----:B------:R-:W2:Y:S01]  /*5bd0*/  LDC.64 R28, c[0x0][0x5c8] ;  /* 0x00017200ff1c7b82 */ /* 0x000ea20000000a00 */
[----:B------:R-:W-:Y:S02]  /*5be0*/  ULDC.64 UR6, c[0x0][0x5c0] ;  /* 0x0001700000067ab9 */ /* 0x000fe40000000a00 */
[----:B0-----:R-:W3:Y:S04]  /*5bf0*/  LDL.64 R4, [R1+0x90] ;  /* 0x0000900001047983 */ /* 0x001ee80000100a00 */
[----:B-----5:R0:W-:Y:S04]  /*5c00*/  STL [R1+0xa8], R3 ;  /* 0x0000a80301007387 */ /* 0x0201e80000100800 */
[----:B0-----:R-:W3:Y:S04]  /*5c10*/  LDL.LU R3, [R1+0x84] ;  /* 0x0000840001037983 */ /* 0x001ee80000300800 */
[----:B------:R0:W-:Y:S04]  /*5c20*/  STL [R1+0xa4], R2 ;  /* 0x0000a40201007387 */ /* 0x0001e80000100800 */
[----:B0-----:R-:W4:Y:S04]  /*5c30*/  LDL R2, [R1+0x8c] ;  /* 0x00008c0001027983 */ /* 0x001f280000100800 */
[----:B------:R0:W-:Y:S04]  /*5c40*/  STL [R1+0xa0], R0 ;  /* 0x0000a00001007387 */ /* 0x0001e80000100800 */
[----:B0-----:R-:W4:Y:S01]  /*5c50*/  LDL R0, [R1+0x98] ;  /* 0x0000980001007983 */ /* 0x001f220000100800 */
[----:B---3--:R-:W-:-:S03]  /*5c60*/  IMAD.WIDE R30, R3, 0x40, R4 ;  /* 0x00000040031e7825 */ /* 0x008fc600078e0204 */
[----:B------:R0:W5:Y:S01]  /*5c70*/  LDL.LU.64 R4, [R1+0xb0] ;  /* 0x0000b00001047983 */ /* 0x0001620000300a00 */
[-C--:B--2---:R-:W-:Y:S02]  /*5c80*/  IMAD R26, R31, R28.reuse, RZ ;  /* 0x0000001c1f1a7224 */ /* 0x084fe400078e02ff */
[C---:B------:R-:W-:Y:S01]  /*5c90*/  IMAD.WIDE.U32 R24, R30.reuse, R28, R24 ;  /* 0x0000001c1e187225 */ /* 0x040fe200078e0018 */
[----:B------:R0:W5:Y:S03]  /*5ca0*/  LDL.LU R3, [R1+0xa8] ;  /* 0x0000a80001037983 */ /* 0x0001660000300800 */
[----:B------:R-:W-:Y:S01]  /*5cb0*/  IMAD R27, R30, R29, R26 ;  /* 0x0000001d1e1b7224 */ /* 0x000fe200078e021a */
[----:B------:R-:W-:Y:S02]  /*5cc0*/  LEA R26, P0, R28, R24, 0x3 ;  /* 0x000000181c1a7211 */ /* 0x000fe400078018ff */
[----:B------:R-:W-:Y:S01]  /*5cd0*/  IADD3 R24, P1, R24, UR6, RZ ;  /* 0x0000000618187c10 */ /* 0x000fe2000ff3e0ff */
[----:B------:R-:W-:Y:S01]  /*5ce0*/  IMAD.IADD R27, R25, 0x1, R27 ;  /* 0x00000001191b7824 */ /* 0x000fe200078e021b */
[----:B------:R-:W-:-:S04]  /*5cf0*/  IADD3 R26, P3, R26, UR6, RZ ;  /* 0x000000061a1a7c10 */ /* 0x000fc8000ff7e0ff */
[----:B------:R-:W-:Y:S01]  /*5d00*/  LEA.HI.X R29, R28, R27, R29, 0x3, P0 ;  /* 0x0000001b1c1d7211 */ /* 0x000fe200000f1c1d */
[----:B----4-:R-:W-:Y:S01]  /*5d10*/  IMAD R28, R2, -0x2, R35 ;  /* 0xfffffffe021c7824 */ /* 0x010fe200078e0223 */
[----:B------:R-:W-:Y:S01]  /*5d20*/  FSETP.NEU.AND P0, PT, RZ, UR31, PT ;  /* 0x0000001fff007c0b */ /* 0x000fe2000bf0d000 */
[----:B------:R0:W5:Y:S01]  /*5d30*/  LDL.LU R2, [R1+0xa4] ;  /* 0x0000a40001027983 */ /* 0x0001620000300800 */
[----:B------:R-:W-:Y:S01]  /*5d40*/  IADD3.X R25, R27, UR7, RZ, P1, !PT ;  /* 0x000000071b197c10 */ /* 0x000fe20008ffe4ff */
[----:B------:R-:W-:Y:S01]  /*5d50*/  BSSY B0, `(.L_x_39) ;  /* 0x00008db000007945 */ /* 0x000fe20003800000 */
[----:B------:R-:W-:Y:S01]  /*5d60*/  IADD3.X R27, R29, UR7, RZ, P3, !PT ;  /* 0x000000071d1b7c10 */ /* 0x000fe20009ffe4ff */
[----:B------:R-:W-:Y:S02]  /*5d70*/  IMAD.IADD R39, R0, 0x1, -R34 ;  /* 0x0000000100277824 */ /* 0x000fe400078e0a22 */
[----:B------:R0:W5:Y:S01]  /*5d80*/  LDL.LU R0, [R1+0xa0] ;  /* 0x0000a00001007983 */ /* 0x0001620000300800 */
[----:B------:R-:W-:-:S05]  /*5d90*/  IMAD.IADD R34, R28, 0x1, -R37 ;  /* 0x000000011c227824 */ /* 0x000fca00078e0a25 */
[----:B------:R-:W-:Y:S05]  /*5da0*/  @!P0 BRA `(.L_x_40) ;  /* 0x0000006800dc8947 */ /* 0x000fea0003800000 */
[----:B-----5:R2:W-:Y:S01]  /*5db0*/  STL [R1+0xa0], R0 ;  /* 0x0000a00001007387 */ /* 0x0205e20000100800 */
[----:B------:R-:W-:Y:S01]  /*5dc0*/  ULDC.64 UR6, c[0x0][0x5b8] ;  /* 0x00016e0000067ab9 */ /* 0x000fe20000000a00 */
[----:B------:R-:W-:Y:S02]  /*5dd0*/  ULDC.64 UR8, c[0x0][0x5a8] ;  /* 0x00016a0000087ab9 */ /* 0x000fe40000000a00 */
[----:B--2---:R-:W2:Y:S01]  /*5de0*/  LDL.LU R0, [R1+0x74] ;  /* 0x0000740001007983 */ /* 0x004ea20000300800 */
[----:B------:R-:W-:Y:S01]  /*5df0*/  IMAD R28, R38, UR6, RZ ;  /* 0x00000006261c7c24 */ /* 0x000fe2000f8e02ff */
[----:B------:R-:W-:Y:S01]  /*5e00*/  BSSY B1, `(.L_x_41) ;  /* 0x0000011000017945 */ /* 0x000fe20003800000 */
[----:B--2---:R-:W-:-:S04]  /*5e10*/  IMAD.WIDE.U32 R32, R0, UR6, R32 ;  /* 0x0000000600207c25 */ /* 0x004fc8000f8e0020 */
[----:B------:R-:W-:Y:S01]  /*5e20*/  IMAD R29, R0, UR7, R28 ;  /* 0x00000007001d7c24 */ /* 0x000fe2000f8e021c */
[----:B------:R-:W-:Y:S01]  /*5e30*/  IADD3 R32, P0, R37, R32, RZ ;  /* 0x0000002025207210 */ /* 0x000fe20007f1e0ff */
[----:B------:R2:W5:Y:S01]  /*5e40*/  LDL.LU R0, [R1+0xa0] ;  /* 0x0000a00001007983 */ /* 0x0005620000300800 */
[----:B------:R-:W-:Y:S02]  /*5e50*/  ULDC.64 UR6, c[0x0][0x5b0] ;  /* 0x00016c0000067ab9 */ /* 0x000fe40000000a00 */
[----:B------:R-:W-:Y:S01]  /*5e60*/  IADD3.X R33, R36, R33, R29, P0, !PT ;  /* 0x0000002124217210 */ /* 0x000fe200007fe41d */
[----:B------:R-:W-:Y:S01]  /*5e70*/  IMAD R35, R31, UR6, RZ ;  /* 0x000000061f237c24 */ /* 0x000fe2000f8e02ff */
[----:B------:R-:W-:Y:S01]  /*5e80*/  ISETP.GE.AND P0, PT, R39, 0x1, PT ;  /* 0x000000012700780c */ /* 0x000fe20003f06270 */
[----:B------:R-:W-:-:S03]  /*5e90*/  IMAD.WIDE.U32 R28, R30, UR6, R32 ;  /* 0x000000061e1c7c25 */ /* 0x000fc6000f8e0020 */
[----:B------:R-:W-:Y:S01]  /*5ea0*/  ISETP.LT.OR P4, PT, R34, 0x1, !P0 ;  /* 0x000000012200780c */ /* 0x000fe20004781670 */
[----:B------:R-:W-:Y:S01]  /*5eb0*/  IMAD R35, R30, UR7, R35 ;  /* 0x000000071e237c24 */ /* 0x000fe2000f8e0223 */
[----:B------:R-:W-:-:S04]  /*5ec0*/  IADD3 R28, P1, R28, UR8, RZ ;  /* 0x000000081c1c7c10 */ /* 0x000fc8000ff3e0ff */
[--C-:B------:R-:W-:Y:S02]  /*5ed0*/  IADD3.X R29, R29, UR9, R35.reuse, P1, !PT ;  /* 0x000000091d1d7c10 */ /* 0x100fe40008ffe423 */
[----:B------:R-:W-:-:S05]  /*5ee0*/  PRMT R35, RZ, 0x7610, R35 ;  /* 0x00007610ff237816 */ /* 0x000fca0000000023 */
[----:B--2---:R-:W-:Y:S05]  /*5ef0*/  @P4 BRA `(.L_x_42) ;  /* 0x0000000000044947 */ /* 0x004fea0003800000 */
[----:B------:R2:W5:Y:S02]  /*5f00*/  LDG.E.U8 R35, desc[UR20][R28.64] ;  /* 0x000000141c237981 */ /* 0x000564000c1e1100 */
.L_x_42:
[----:B------:R-:W-:Y:S05]  /*5f10*/  BSYNC B1 ;  /* 0x0000000000017941 */ /* 0x000fea0003800000 */
.L_x_41:
[----:B-----5:R-:W-:Y:S01]  /*5f20*/  LOP3.LUT R35, R35, 0xff, RZ, 0xc0, !PT ;  /* 0x000000ff23237812 */ /* 0x020fe200078ec0ff */
[----:B------:R-:W-:Y:S01]  /*5f30*/  BSSY B1, `(.L_x_43) ;  /* 0x000000b000017945 */ /* 0x000fe20003800000 */
[----:B------:R-:W-:Y:S02]  /*5f40*/  ISETP.LT.OR P3, PT, R34, 0x2, !P0 ;  /* 0x000000022200780c */ /* 0x000fe40004761670 */
[----:B------:R-:W-:-:S05]  /*5f50*/  F2FP.F16.E4M3.UNPACK_B R35, R35 ;  /* 0x00000023ff23723e */ /* 0x000fca00020006ff */
[----:B------:R-:W-:-:S05]  /*5f60*/  HADD2.F32 R35, -RZ, R35.H0_H0 ;  /* 0x20000023ff237230 */ /* 0x000fca0000004100 */
[----:B------:R-:W-:-:S04]  /*5f70*/  FMUL R35, R35, UR31 ;  /* 0x0000001f23237c20 */ /* 0x000fc80008400000 */
[----:B------:R-:W-:-:S05]  /*5f80*/  FFMA R35, R228, UR32, R35 ;  /* 0x00000020e4237c23 */ /* 0x000fca0008000023 */
[----:B------:R-:W-:Y:S02]  /*5f90*/  F2FP.SATFINITE.E4M3.F32.PACK_AB_MERGE_C R37, RZ, R35, RZ ;  /* 0x00000023ff25723e */ /* 0x000fe400048070ff */
[----:B------:R-:W-:-:S03]  /*5fa0*/  PRMT R35, RZ, 0x7610, R35 ;  /* 0x00007610ff237816 */ /* 0x000fc60000000023 */
[----:B------:R3:W-:Y:S01]  /*5fb0*/  @!P4 STG.E.U8 desc[UR20][R24.64], R37 ;  /* 0x000000251800c986 */ /* 0x0007e2000c101114 */
[----:B------:R-:W-:Y:S05]  /*5fc0*/  @P3 BRA `(.L_x_44) ;  /* 0x0000000000043947 */ /* 0x000fea0003800000 */
[----:B------:R4:W5:Y:S02]  /*5fd0*/  LDG.E.U8 R35, desc[UR20][R28.64+0x1] ;  /* 0x000001141c237981 */ /* 0x000964000c1e1100 */
.L_x_44:
[----:B------:R-:W-:Y:S05]  /*5fe0*/  BSYNC B1 ;  /* 0x0000000000017941 */ /* 0x000fea0003800000 */
.L_x_43:
[----:B-----5:R-:W-:Y:S01]  /*5ff0*/  LOP3.LUT R35, R35, 0xff, RZ, 0xc0, !PT ;  /* 0x000000ff23237812 */ /* 0x020fe200078ec0ff */
[----:B------:R-:W-:Y:S01]  /*6000*/  BSSY B1, `(.L_x_45) ;  /* 0x0000013000017945 */ /* 0x000fe20003800000 */
[----:B---3--:R-:W-:Y:S02]  /*6010*/  IADD3 R37, P1, R30, 0x8, RZ ;  /* 0x000000081e257810 */ /* 0x008fe40007f3e0ff */
[----:B------:R-:W-:-:S03]  /*6020*/  F2FP.F16.E4M3.UNPACK_B R35, R35 ;  /* 0x00000023ff23723e */ /* 0x000fc600020006ff */
[----:B------:R-:W-:Y:S01]  /*6030*/  IMAD.X R31, RZ, RZ, R31, P1 ;  /* 0x000000ffff1f7224 */ /* 0x000fe200008e061f */
[----:B------:R-:W-:Y:S01]  /*6040*/  ISETP.GE.AND P1, PT, R39, 0x9, PT ;  /* 0x000000092700780c */ /* 0x000fe20003f26270 */
[----:B------:R-:W-:Y:S02]  /*6050*/  HADD2.F32 R35, -RZ, R35.H0_H0 ;  /* 0x20000023ff237230 */ /* 0x000fe40000004100 */
[----:B------:R-:W-:Y:S01]  /*6060*/  IMAD R36, R31, UR6, RZ ;  /* 0x000000061f247c24 */ /* 0x000fe2000f8e02ff */
[----:B------:R-:W-:Y:S01]  /*6070*/  ISETP.LT.OR P5, PT, R34, 0x1, !P1 ;  /* 0x000000012200780c */ /* 0x000fe20004fa1670 */
[----:B------:R-:W-:-:S04]  /*6080*/  IMAD.WIDE.U32 R32, R37, UR6, R32 ;  /* 0x0000000625207c25 */ /* 0x000fc8000f8e0020 */
[----:B------:R-:W-:Y:S01]  /*6090*/  FMUL R30, R35, UR31 ;  /* 0x0000001f231e7c20 */ /* 0x000fe20008400000 */
[----:B------:R-:W-:-:S03]  /*60a0*/  IMAD R37, R37, UR7, R36 ;  /* 0x0000000725257c24 */ /* 0x000fc6000f8e0224 */
[----:B------:R-:W-:Y:S01]  /*60b0*/  FFMA R227, R227, UR32, R30 ;  /* 0x00000020e3e37c23 */ /* 0x000fe2000800001e */
[----:B------:R-:W-:Y:S02]  /*60c0*/  IADD3 R30, P4, R32, UR8, RZ ;  /* 0x00000008201e7c10 */ /* 0x000fe4000ff9e0ff */
[----:B------:R-:W-:Y:S02]  /*60d0*/  PRMT R32, RZ, 0x7610, R32 ;  /* 0x00007610ff207816 */ /* 0x000fe40000000020 */
[----:B------:R-:W-:Y:S02]  /*60e0*/  F2FP.SATFINITE.E4M3.F32.PACK_AB_MERGE_C R227, RZ, R227, RZ ;  /* 0x000000e3ffe3723e */ /* 0x000fe400048070ff */
[----:B------:R-:W-:-:S03]  /*60f0*/  IADD3.X R31, R33, UR9, R37, P4, !PT ;  /* 0x00000009211f7c10 */ /* 0x000fc6000a7fe425 */
[----:B------:R3:W-:Y:S01]  /*6100*/  @!P3 STG.E.U8 desc[UR20][R24.64+0x1], R227 ;  /* 0x000001e31800b986 */ /* 0x0007e2000c101114 */
[----:B------:R-:W-:Y:S05]  /*6110*/  @P5 BRA `(.L_x_46) ;  /* 0x0000000000045947 */ /* 0x000fea0003800000 */
[----:B------:R0:W5:Y:S02]  /*6120*/  LDG.E.U8 R32, desc[UR20][R30.64] ;  /* 0x000000141e207981 */ /* 0x000164000c1e1100 */
.L_x_46:
[----:B------:R-:W-:Y:S05]  /*6130*/  BSYNC B1 ;  /* 0x0000000000017941 */ /* 0x000fea0003800000 */
.L_x_45:
[----:B-----5:R-:W-:Y:S01]  /*6140*/  LOP3.LUT R32, R32, 0xff, RZ, 0xc0, !PT ;  /* 0x000000ff20207812 */ /* 0x020fe200078ec0ff */
[----:B------:R-:W-:Y:S01]  /*6150*/  BSSY B1, `(.L_x_47) ;  /* 0x000000b000017945 */ /* 0x000fe20003800000 */
[----:B------:R-:W-:Y:S02]  /*6160*/  ISETP.LT.OR P3, PT, R34, 0x2, !P1 ;  /* 0x000000022200780c */ /* 0x000fe40004f61670 */
[----:B------:R-:W-:-:S05]  /*6170*/  F2FP.F16.E4M3.UNPACK_B R32, R32 ;  /* 0x00000020ff20723e */ /* 0x000fca00020006ff */
[----:B------:R-:W-:-:S05]  /*6180*/  HADD2.F32 R32, -RZ, R32.H0_H0 ;  /* 0x20000020ff207230 */ /* 0x000fca0000004100 */
[----:B------:R-:W-:Y:S01]  /*6190*/  FMUL R33, R32, UR31 ;  /* 0x0000001f20217c20 */ /* 0x000fe20008400000 */
[----:B------:R-:W-:-:S03]  /*61a0*/  PRMT R32, RZ, 0x7610, R32 ;  /* 0x00007610ff207816 */ /* 0x000fc60000000020 */
[----:B------:R-:W-:-:S05]  /*61b0*/  FFMA R33, R226, UR32, R33 ;  /* 0x00000020e2217c23 */ /* 0x000fca0008000021 */
[----:B------:R-:W-:-:S05]  /*61c0*/  F2FP.SATFINITE.E4M3.F32.PACK_AB_MERGE_C R33, RZ, R33, RZ ;  /* 0x00000021ff21723e */ /* 0x000fca00048070ff */
[----:B------:R0:W-:Y:S01]  /*61d0*/  @!P5 STG.E.U8 desc[UR20][R26.64], R33 ;  /* 0x000000211a00d986 */ /* 0x0001e2000c101114 */
[----:B------:R-:W-:Y:S05]  /*61e0*/  @P3 BRA `(.L_x_48) ;  /* 0x0000000000043947 */ /* 0x000fea0003800000 */
[----:B------:R0:W5:Y:S02]  /*61f0*/  LDG.E.U8 R32, desc[UR20][R30.64+0x1] ;  /* 0x000001141e207981 */ /* 0x000164000c1e1100 */
.L_x_48:
[----:B------:R-:W-:Y:S05]  /*6200*/  BSYNC B1 ;  /* 0x0000000000017941 */ /* 0x000fea0003800000 */
.L_x_47:
[----:B-----5:R-:W-:Y:S01]  /*6210*/  LOP3.LUT R32, R32, 0xff, RZ, 0xc0, !PT ;  /* 0x000000ff20207812 */ /* 0x020fe200078ec0ff */
[----:B------:R-:W-:Y:S01]  /*6220*/  BSSY B1, `(.L_x_49) ;  /* 0x000000b000017945 */ /* 0x000fe20003800000 */
[----:B------:R-:W-:Y:S02]  /*6230*/  ISETP.LT.OR P4, PT, R34, 0x9, !P0 ;  /* 0x000000092200780c */ /* 0x000fe40004781670 */
[----:B------:R-:W-:-:S05]  /*6240*/  F2FP.F16.E4M3.UNPACK_B R32, R32 ;  /* 0x00000020ff20723e */ /* 0x000fca00020006ff */
[----:B------:R-:W-:-:S05]  /*6250*/  HADD2.F32 R32, -RZ, R32.H0_H0 ;  /* 0x20000020ff207230 */ /* 0x000fca0000004100 */
[----:B------:R-:W-:-:S04]  /*6260*/  FMUL R32, R32, UR31 ;  /* 0x0000001f20207c20 */ /* 0x000fc80008400000 */
[----:B------:R-:W-:-:S05]  /*6270*/  FFMA R32, R225, UR32, R32 ;  /* 0x00000020e1207c23 */ /* 0x000fca0008000020 */
[----:B0-----:R-:W-:Y:S02]  /*6280*/  F2FP.SATFINITE.E4M3.F32.PACK_AB_MERGE_C R33, RZ, R32, RZ ;  /* 0x00000020ff21723e */ /* 0x001fe400048070ff */
[----:B------:R-:W-:-:S03]  /*6290*/  PRMT R32, RZ, 0x7610, R32 ;  /* 0x00007610ff207816 */ /* 0x000fc60000000020 */
[----:B------:R0:W-:Y:S01]  /*62a0*/  @!P3 STG.E.U8 desc[UR20][R26.64+0x1], R33 ;  /* 0x000001211a00b986 */ /* 0x0001e2000c101114 */
[----:B------:R-:W-:Y:S05]  /*62b0*/  @P4 BRA `(.L_x_50) ;  /* 0x0000000000044947 */ /* 0x000fea0003800000 */
[----:B------:R0:W5:Y:S02]  /*62c0*/  LDG.E.U8 R32, desc[UR20][R28.64+0x8] ;  /* 0x000008141c207981 */ /* 0x000164000c1e1100 */
.L_x_50:
[----:B------:R-:W-:Y:S05]  /*62d0*/  BSYNC B1 ;  /* 0x0000000000017941 */ /* 0x000fea0003800000 */
.L_x_49:
[----:B-----5:R-:W-:Y:S01]  /*62e0*/  LOP3.LUT R32, R32, 0xff, RZ, 0xc0, !PT ;  /* 0x000000ff20207812 */ /* 0x020fe200078ec0ff */
[----:B------:R-:W-:Y:S01]  /*62f0*/  BSSY B1, `(.L_x_51) ;  /* 0x000000b000017945 */ /* 0x000fe20003800000 */
[----:B------:R-:W-:Y:S02]  /*6300*/  ISETP.LT.OR P3, PT, R34, 0xa, !P0 ;  /* 0x0000000a2200780c */ /* 0x000fe40004761670 */
[----:B------:R-:W-:-:S05]  /*6310*/  F2FP.F16.E4M3.UNPACK_B R32, R32 ;  /* 0x00000020ff20723e */ /* 0x000fca00020006ff */
[----:B------:R-:W-:-:S05]  /*6320*/  HADD2.F32 R32, -RZ, R32.H0_H0 ;  /* 0x20000020ff207230 */ /* 0x000fca0000004100 */
[----:B0-----:R-:W-:Y:S01]  /*6330*/  FMUL R33, R32, UR31 ;  /* 0x0000001f20217c20 */ /* 0x001fe20008400000 */
[----:B------:R-:W-:-:S03]  /*6340*/  PRMT R32, RZ, 0x7610, R32 ;  /* 0x00007610ff207816 */ /* 0x000fc60000000020 */
[----:B------:R-:W-:-:S05]  /*6350*/  FFMA R33, R224, UR32, R33 ;  /* 0x00000020e0217c23 */ /* 0x000fca0008000021 */
[----:B------:R-:W-:-:S05]  /*6360*/  F2FP.SATFINITE.E4M3.F32.PACK_AB_MERGE_C R33, RZ, R33, RZ ;  /* 0x00000021ff21723e */ /* 0x000fca00048070ff */
[----:B------:R0:W-:Y:S01]  /*6370*/  @!P4 STG.E.U8 desc[UR20][R24.64+0x8], R33 ;  /* 0x000008211800c986 */ /* 0x0001e2000c101114 */
[----:B------:R-:W-:Y:S05]  /*6380*/  @P3 BRA `(.L_x_52) ;  /* 0x0000000000043947 */ /* 0x000fea0003800000 */
[----:B------:R0:W5:Y:S02]  /*6390*/  LDG.E.U8 R32, desc[UR20][R28.64+0x9] ;  /* 0x000009141c207981 */ /* 0x000164000c1e1100 */
.L_x_52:
[----:B------:R-:W-:Y:S05]  /*63a0*/  BSYNC B1 ;  /* 0x0000000000017941 */ /* 0x000fea0003800000 */
.L_x_51:
        /* <DEDUP_REMOVED lines=12> */
.L_x_54:
[----:B------:R-:W-:Y:S05]  /*6470*/  BSYNC B1 ;  /* 0x0000000000017941 */ /* 0x000fea0003800000 */
.L_x_53:
        /* <DEDUP_REMOVED lines=12> */
.L_x_56:
[----:B------:R-:W-:Y:S05]  /*6540*/  BSYNC B1 ;  /* 0x0000000000017941 */ /* 0x000fea0003800000 */
.L_x_55:
        /* <DEDUP_REMOVED lines=12> */
.L_x_58:
[----:B------:R-:W-:Y:S05]  /*6610*/  BSYNC B1 ;  /* 0x0000000000017941 */ /* 0x000fea0003800000 */
.L_x_57:
        /* <DEDUP_REMOVED lines=12> */
.L_x_60:
[----:B------:R-:W-:Y:S05]  /*66e0*/  BSYNC B1 ;  /* 0x0000000000017941 */ /* 0x000fea0003800000 */
.L_x_59:
        /* <DEDUP_REMOVED lines=12> */
.L_x_62:
[----:B------:R-:W-:Y:S05]  /*67b0*/  BSYNC B1 ;  /* 0x0000000000017941 */ /* 0x000fea0003800000 */
.L_x_61:
        /* <DEDUP_REMOVED lines=12> */
.L_x_64:
[----:B------:R-:W-:Y:S05]  /*6880*/  BSYNC B1 ;  /* 0x0000000000017941 */ /* 0x000fea0003800000 */
.L_x_63:
        /* <DEDUP_REMOVED lines=12> */
.L_x_66:
[----:B------:R-:W-:Y:S05]  /*6950*/  BSYNC B1 ;  /* 0x0000000000017941 */ /* 0x000fea0003800000 */
.L_x_65:
        /* <DEDUP_REMOVED lines=12> */
.L_x_68:
[----:B------:R-:W-:Y:S05]  /*6a20*/  BSYNC B1 ;  /* 0x0000000000017941 */ /* 0x000fea0003800000 */
.L_x_67:
        /* <DEDUP_REMOVED lines=12> */
.L_x_70:
[----:B------:R-:W-:Y:S05]  /*6af0*/  BSYNC B1 ;  /* 0x0000000000017941 */ /* 0x000fea0003800000 */
.L_x_69:
        /* <DEDUP_REMOVED lines=12> */
.L_x_72:
[----:B------:R-:W-:Y:S05]  /*6bc0*/  BSYNC B1 ;  /* 0x0000000000017941 */ /* 0x000fea0003800000 */
.L_x_71:
        /* <DEDUP_REMOVED lines=12> */
.L_x_74:
[----:B------:R-:W-:Y:S05]  /*6c90*/  BSYNC B1 ;  /* 0x0000000000017941 */ /* 0x000fea0003800000 */
.L_x_73:
        /* <DEDUP_REMOVED lines=12> */
.L_x_76:
[----:B------:R-:W-:Y:S05]  /*6d60*/  BSYNC B1 ;  /* 0x0000000000017941 */ /* 0x000fea0003800000 */
.L_x_75:
        /* <DEDUP_REMOVED lines=12> */
.L_x_78:
[----:B------:R-:W-:Y:S05]  /*6e30*/  BSYNC B1 ;  /* 0x0000000000017941 */ /* 0x000fea0003800000 */
.L_x_77:
        /* <DEDUP_REMOVED lines=12> */
.L_x_80:
[----:B------:R-:W-:Y:S05]  /*6f00*/  BSYNC B1 ;  /* 0x0000000000017941 */ /* 0x000fea0003800000 */
.L_x_79:
        /* <DEDUP_REMOVED lines=12> */
.L_x_82:
[----:B------:R-:W-:Y:S05]  /*6fd0*/  BSYNC B1 ;  /* 0x0000000000017941 */ /* 0x000fea0003800000 */
.L_x_81:
        /* <DEDUP_REMOVED lines=12> */
.L_x_84:
[----:B------:R-:W-:Y:S05]  /*70a0*/  BSYNC B1 ;  /* 0x0000000000017941 */ /* 0x000fea0003800000 */
.L_x_83:
        /* <DEDUP_REMOVED lines=12> */
.L_x_86:
[----:B------:R-:W-:Y:S05]  /*7170*/  BSYNC B1 ;  /* 0x0000000000017941 */ /* 0x000fea0003800000 */
.L_x_85:
        /* <DEDUP_REMOVED lines=12> */
.L_x_88:
[----:B------:R-:W-:Y:S05]  /*7240*/  BSYNC B1 ;  /* 0x0000000000017941 */ /* 0x000fea0003800000 */
.L_x_87:
        /* <DEDUP_REMOVED lines=12> */
.L_x_90:
[----:B------:R-:W-:Y:S05]  /*7310*/  BSYNC B1 ;  /* 0x0000000000017941 */ /* 0x000fea0003800000 */
.L_x_89:
        /* <DEDUP_REMOVED lines=12> */
.L_x_92:
[----:B------:R-:W-:Y:S05]  /*73e0*/  BSYNC B1 ;  /* 0x0000000000017941 */ /* 0x000fea0003800000 */
.L_x_91:
        /* <DEDUP_REMOVED lines=12> */
.L_x_94:
[----:B------:R-:W-:Y:S05]  /*74b0*/  BSYNC B1 ;  /* 0x0000000000017941 */ /* 0x000fea0003800000 */
.L_x_93:
        /* <DEDUP_REMOVED lines=12> */
.L_x_96:
[----:B------:R-:W-:Y:S05]  /*7580*/  BSYNC B1 ;  /* 0x0000000000017941 */ /* 0x000fea0003800000 */
.L_x_95:
        /* <DEDUP_REMOVED lines=12> */
.L_x_98:
[----:B------:R-:W-:Y:S05]  /*7650*/  BSYNC B1 ;  /* 0x0000000000017941 */ /* 0x000fea0003800000 */
.L_x_97:
        /* <DEDUP_REMOVED lines=12> */
.L_x_100:
[----:B------:R-:W-:Y:S05]  /*7720*/  BSYNC B1 ;  /* 0x0000000000017941 */ /* 0x000fea0003800000 */
.L_x_99:
        /* <DEDUP_REMOVED lines=12> */
.L_x_102:
[----:B------:R-:W-:Y:S05]  /*77f0*/  BSYNC B1 ;  /* 0x0000000000017941 */ /* 0x000fea0003800000 */
.L_x_101:
        /* <DEDUP_REMOVED lines=12> */
.L_x_104:
[----:B------:R-:W-:Y:S05]  /*78c0*/  BSYNC B1 ;  /* 0x0000000000017941 */ /* 0x000fea0003800000 */
.L_x_103:
        /* <DEDUP_REMOVED lines=12> */
.L_x_106:
[----:B------:R-:W-:Y:S05]  /*7990*/  BSYNC B1 ;  /* 0x0000000000017941 */ /* 0x000fea0003800000 */
.L_x_105:
        /* <DEDUP_REMOVED lines=12> */
.L_x_108:
[----:B------:R-:W-:Y:S05]  /*7a60*/  BSYNC B1 ;  /* 0x0000000000017941 */ /* 0x000fea0003800000 */
.L_x_107:
        /* <DEDUP_REMOVED lines=12> */
.L_x_110:
[----:B------:R-:W-:Y:S05]  /*7b30*/  BSYNC B1 ;  /* 0x0000000000017941 */ /* 0x000fea0003800000 */
.L_x_109:
        /* <DEDUP_REMOVED lines=12> */
.L_x_112:
[----:B------:R-:W-:Y:S05]  /*7c00*/  BSYNC B1 ;  /* 0x0000000000017941 */ /* 0x000fea0003800000 */
.L_x_111:
        /* <DEDUP_REMOVED lines=12> */
.L_x_114:
[----:B------:R-:W-:Y:S05]  /*7cd0*/  BSYNC B1 ;  /* 0x0000000000017941 */ /* 0x000fea0003800000 */
.L_x_113:
        /* <DEDUP_REMOVED lines=12> */
.L_x_116:
[----:B------:R-:W-:Y:S05]  /*7da0*/  BSYNC B1 ;  /* 0x0000000000017941 */ /* 0x000fea0003800000 */
.L_x_115:
        /* <DEDUP_REMOVED lines=12> */
.L_x_118:
[----:B------:R-:W-:Y:S05]  /*7e70*/  BSYNC B1 ;  /* 0x0000000000017941 */ /* 0x000fea0003800000 */
.L_x_117:
        /* <DEDUP_REMOVED lines=12> */
.L_x_120:
[----:B------:R-:W-:Y:S05]  /*7f40*/  BSYNC B1 ;  /* 0x0000000000017941 */ /* 0x000fea0003800000 */
.L_x_119:
        /* <DEDUP_REMOVED lines=12> */
.L_x_122:
[----:B------:R-:W-:Y:S05]  /*8010*/  BSYNC B1 ;  /* 0x0000000000017941 */ /* 0x000fea0003800000 */
.L_x_121:
        /* <DEDUP_REMOVED lines=12> */
.L_x_124:
[----:B------:R-:W-:Y:S05]  /*80e0*/  BSYNC B1 ;  /* 0x0000000000017941 */ /* 0x000fea0003800000 */
.L_x_123:
        /* <DEDUP_REMOVED lines=12> */
.L_x_126:
[----:B------:R-:W-:Y:S05]  /*81b0*/  BSYNC B1 ;  /* 0x0000000000017941 */ /* 0x000fea0003800000 */
.L_x_125:
        /* <DEDUP_REMOVED lines=12> */
.L_x_128:
[----:B------:R-:W-:Y:S05]  /*8280*/  BSYNC B1 ;  /* 0x0000000000017941 */ /* 0x000fea0003800000 */
.L_x_127:
        /* <DEDUP_REMOVED lines=12> */
.L_x_130:
[----:B------:R-:W-:Y:S05]  /*8350*/  BSYNC B1 ;  /* 0x0000000000017941 */ /* 0x000fea0003800000 */
.L_x_129:
        /* <DEDUP_REMOVED lines=12> */
.L_x_132:
[----:B------:R-:W-:Y:S05]  /*8420*/  BSYNC B1 ;  /* 0x0000000000017941 */ /* 0x000fea0003800000 */
.L_x_131:
        /* <DEDUP_REMOVED lines=12> */
.L_x_134:
[----:B------:R-:W-:Y:S05]  /*84f0*/  BSYNC B1 ;  /* 0x0000000000017941 */ /* 0x000fea0003800000 */
.L_x_133:
        /* <DEDUP_REMOVED lines=12> */
.L_x_136:
[----:B------:R-:W-:Y:S05]  /*85c0*/  BSYNC B1 ;  /* 0x0000000000017941 */ /* 0x000fea0003800000 */
.L_x_135:
        /* <DEDUP_REMOVED lines=12> */
.L_x_138:
[----:B------:R-:W-:Y:S05]  /*8690*/  BSYNC B1 ;  /* 0x0000000000017941 */ /* 0x000fea0003800000 */
.L_x_137:
        /* <DEDUP_REMOVED lines=12> */
.L_x_140:
[----:B------:R-:W-:Y:S05]  /*8760*/  BSYNC B1 ;  /* 0x0000000000017941 */ /* 0x000fea0003800000 */
.L_x_139:
        /* <DEDUP_REMOVED lines=12> */
.L_x_142:
[----:B------:R-:W-:Y:S05]  /*8830*/  BSYNC B1 ;  /* 0x0000000000017941 */ /* 0x000fea0003800000 */
.L_x_141:
        /* <DEDUP_REMOVED lines=12> */
.L_x_144:
[----:B------:R-:W-:Y:S05]  /*8900*/  BSYNC B1 ;  /* 0x0000000000017941 */ /* 0x000fea0003800000 */
.L_x_143:
        /* <DEDUP_REMOVED lines=12> */
.L_x_146:
[----:B------:R-:W-:Y:S05]  /*89d0*/  BSYNC B1 ;  /* 0x0000000000017941 */ /* 0x000fea0003800000 */
.L_x_145:
        /* <DEDUP_REMOVED lines=12> */
.L_x_148:
[----:B------:R-:W-:Y:S05]  /*8aa0*/  BSYNC B1 ;  /* 0x0000000000017941 */ /* 0x000fea0003800000 */
.L_x_147:
        /* <DEDUP_REMOVED lines=12> */
.L_x_150:
[----:B------:R-:W-:Y:S05]  /*8b70*/  BSYNC B1 ;  /* 0x0000000000017941 */ /* 0x000fea0003800000 */
.L_x_149:
        /* <DEDUP_REMOVED lines=12> */
.L_x_152:
[----:B------:R-:W-:Y:S05]  /*8c40*/  BSYNC B1 ;  /* 0x0000000000017941 */ /* 0x000fea0003800000 */
.L_x_151:
        /* <DEDUP_REMOVED lines=12> */
.L_x_154:
[----:B------:R-:W-:Y:S05]  /*8d10*/  BSYNC B1 ;  /* 0x0000000000017941 */ /* 0x000fea0003800000 */
.L_x_153:
        /* <DEDUP_REMOVED lines=12> */
.L_x_156:
[----:B------:R-:W-:Y:S05]  /*8de0*/  BSYNC B1 ;  /* 0x0000000000017941 */ /* 0x000fea0003800000 */
.L_x_155:
        /* <DEDUP_REMOVED lines=12> */
.L_x_158:
[----:B------:R-:W-:Y:S05]  /*8eb0*/  BSYNC B1 ;  /* 0x0000000000017941 */ /* 0x000fea0003800000 */
.L_x_157:
        /* <DEDUP_REMOVED lines=12> */
.L_x_160:
[----:B------:R-:W-:Y:S05]  /*8f80*/  BSYNC B1 ;  /* 0x0000000000017941 */ /* 0x000fea0003800000 */
.L_x_159:
        /* <DEDUP_REMOVED lines=12> */
.L_x_162:
[----:B------:R-:W-:Y:S05]  /*9050*/  BSYNC B1 ;  /* 0x0000000000017941 */ /* 0x000fea0003800000 */
.L_x_161:
        /* <DEDUP_REMOVED lines=12> */
.L_x_164:
[----:B------:R-:W-:Y:S05]  /*9120*/  BSYNC B1 ;  /* 0x0000000000017941 */ /* 0x000fea0003800000 */
.L_x_163:
        /* <DEDUP_REMOVED lines=12> */
.L_x_166:
[----:B------:R-:W-:Y:S05]  /*91f0*/  BSYNC B1 ;  /* 0x0000000000017941 */ /* 0x000fea0003800000 */
.L_x_165:
        /* <DEDUP_REMOVED lines=12> */
.L_x_168:
[----:B------:R-:W-:Y:S05]  /*92c0*/  BSYNC B1 ;  /* 0x0000000000017941 */ /* 0x000fea0003800000 */
.L_x_167:
        /* <DEDUP_REMOVED lines=12> */
.L_x_170:
[----:B------:R-:W-:Y:S05]  /*9390*/  BSYNC B1 ;  /* 0x0000000000017941 */ /* 0x000fea0003800000 */
.L_x_169:
        /* <DEDUP_REMOVED lines=12> */
.L_x_172:
[----:B------:R-:W-:Y:S05]  /*9460*/  BSYNC B1 ;  /* 0x0000000000017941 */ /* 0x000fea0003800000 */
.L_x_171:
        /* <DEDUP_REMOVED lines=12> */
.L_x_174:
[----:B------:R-:W-:Y:S05]  /*9530*/  BSYNC B1 ;  /* 0x0000000000017941 */ /* 0x000fea0003800000 */
.L_x_173:
        /* <DEDUP_REMOVED lines=12> */
.L_x_176:
[----:B------:R-:W-:Y:S05]  /*9600*/  BSYNC B1 ;  /* 0x0000000000017941 */ /* 0x000fea0003800000 */
.L_x_175:
        /* <DEDUP_REMOVED lines=12> */
.L_x_178:
[----:B------:R-:W-:Y:S05]  /*96d0*/  BSYNC B1 ;  /* 0x0000000000017941 */ /* 0x000fea0003800000 */
.L_x_177:
        /* <DEDUP_REMOVED lines=12> */
.L_x_180:
[----:B------:R-:W-:Y:S05]  /*97a0*/  BSYNC B1 ;  /* 0x0000000000017941 */ /* 0x000fea0003800000 */
.L_x_179:
        /* <DEDUP_REMOVED lines=12> */
.L_x_182:
[----:B------:R-:W-:Y:S05]  /*9870*/  BSYNC B1 ;  /* 0x0000000000017941 */ /* 0x000fea0003800000 */
.L_x_181:
        /* <DEDUP_REMOVED lines=12> */
.L_x_184:
[----:B------:R-:W-:Y:S05]  /*9940*/  BSYNC B1 ;  /* 0x0000000000017941 */ /* 0x000fea0003800000 */
.L_x_183:
        /* <DEDUP_REMOVED lines=12> */
.L_x_186:
[----:B------:R-:W-:Y:S05]  /*9a10*/  BSYNC B1 ;  /* 0x0000000000017941 */ /* 0x000fea0003800000 */
.L_x_185:
        /* <DEDUP_REMOVED lines=12> */
.L_x_188:
[----:B------:R-:W-:Y:S05]  /*9ae0*/  BSYNC B1 ;  /* 0x0000000000017941 */ /* 0x000fea0003800000 */
.L_x_187:
        /* <DEDUP_REMOVED lines=12> */
.L_x_190:
[----:B------:R-:W-:Y:S05]  /*9bb0*/  BSYNC B1 ;  /* 0x0000000000017941 */ /* 0x000fea0003800000 */
.L_x_189:
        /* <DEDUP_REMOVED lines=12> */
.L_x_192:
[----:B------:R-:W-:Y:S05]  /*9c80*/  BSYNC B1 ;  /* 0x0000000000017941 */ /* 0x000fea0003800000 */
.L_x_191:
        /* <DEDUP_REMOVED lines=12> */
.L_x_194:
[----:B------:R-:W-:Y:S05]  /*9d50*/  BSYNC B1 ;  /* 0x0000000000017941 */ /* 0x000fea0003800000 */
.L_x_193:
        /* <DEDUP_REMOVED lines=12> */
.L_x_196:
[----:B------:R-:W-:Y:S05]  /*9e20*/  BSYNC B1 ;  /* 0x0000000000017941 */ /* 0x000fea0003800000 */
.L_x_195:
[----:B-----5:R-:W-:Y:S01]  /*9e30*/  LOP3.LUT R32, R32, 0xff, RZ, 0xc0, !PT ;  /* 0x000000ff20207812 */ /* 0x020fe200078ec0ff */
[----:B------:R-:W-:Y:S01]  /*9e40*/  BSSY B1, `(.L_x_197) ;  /* 0x000000b000017945 */ /* 0x000fe20003800000 */
[----:B------:R-:W-:Y:S02]  /*9e50*/  ISETP.LT.OR P4, PT, R34, 0x99, !P1 ;  /* 0x000000992200780c */ /* 0x000fe40004f81670 */
[----:B------:R-:W-:-:S05]  /*9e60*/  F2FP.F16.E4M3.UNPACK_B R32, R32 ;  /* 0x00000020ff20723e */ /* 0x000fca00020006ff */
[----:B------:R-:W-:-:S05]  /*9e70*/  HADD2.F32 R32, -RZ, R32.H0_H0 ;  /* 0x20000020ff207230 */ /* 0x000fca0000004100 */
[----:B------:R-:W-:-:S04]  /*9e80*/  FMUL R32, R32, UR31 ;  /* 0x0000001f20207c20 */ /* 0x000fc80008400000 */
[----:B------:R-:W-:Y:S01]  /*9e90*/  FFMA R32, R23, UR32, R32 ;  /* 0x0000002017207c23 */ /* 0x000fe20008000020 */
[----:B------:R-:W-:-:S04]  /*9ea0*/  PRMT R23, RZ, 0x7610, R23 ;  /* 0x00007610ff177816 */ /* 0x000fc80000000017 */
[----:B0-----:R-:W-:-:S05]  /*9eb0*/  F2FP.SATFINITE.E4M3.F32.PACK_AB_MERGE_C R33, RZ, R32, RZ ;  /* 0x00000020ff21723e */ /* 0x001fca00048070ff */
[----:B------:R0:W-:Y:S01]  /*9ec0*/  @!P3 STG.E.U8 desc[UR20][R24.64+0x99], R33 ;  /* 0x000099211800b986 */ /* 0x0001e2000c101114 */
[----:B------:R-:W-:Y:S05]  /*9ed0*/  @P4 BRA `(.L_x_198) ;  /* 0x0000000000044947 */ /* 0x000fea0003800000 */
[----:B------:R0:W5:Y:S02]  /*9ee0*/  LDG.E.U8 R23, desc[UR20][R30.64+0x98] ;  /* 0x000098141e177981 */ /* 0x000164000c1e1100 */
.L_x_198:
[----:B------:R-:W-:Y:S05]  /*9ef0*/  BSYNC B1 ;  /* 0x0000000000017941 */ /* 0x000fea0003800000 */
.L_x_197:
        /* <DEDUP_REMOVED lines=8> */
[----:B------:R-:W-:-:S05]  /*9f80*/  F2FP.SATFINITE.E4M3.F32.PACK_AB_MERGE_C R23, RZ, R23, RZ ;  /* 0x00000017ff17723e */ /* 0x000fca00048070ff */
[----:B------:R0:W-:Y:S01]  /*9f90*/  @!P4 STG.E.U8 desc[UR20][R26.64+0x98], R23 ;  /* 0x000098171a00c986 */ /* 0x0001e2000c101114 */
[----:B------:R-:W-:Y:S05]  /*9fa0*/  @P3 BRA `(.L_x_200) ;  /* 0x0000000000043947 */ /* 0x000fea0003800000 */
[----:B------:R0:W5:Y:S02]  /*9fb0*/  LDG.E.U8 R22, desc[UR20][R30.64+0x99] ;  /* 0x000099141e167981 */ /* 0x000164000c1e1100 */
.L_x_200:
[----:B------:R-:W-:Y:S05]  /*9fc0*/  BSYNC B1 ;  /* 0x0000000000017941 */ /* 0x000fea0003800000 */
.L_x_199:
        /* <DEDUP_REMOVED lines=12> */
.L_x_202:
[----:B------:R-:W-:Y:S05]  /*a090*/  BSYNC B1 ;  /* 0x0000000000017941 */ /* 0x000fea0003800000 */
.L_x_201:
        /* <DEDUP_REMOVED lines=12> */
.L_x_204:
[----:B------:R-:W-:Y:S05]  /*a160*/  BSYNC B1 ;  /* 0x0000000000017941 */ /* 0x000fea0003800000 */
.L_x_203:
        /* <DEDUP_REMOVED lines=12> */
.L_x_206:
[----:B------:R-:W-:Y:S05]  /*a230*/  BSYNC B1 ;  /* 0x0000000000017941 */ /* 0x000fea0003800000 */
.L_x_205:
        /* <DEDUP_REMOVED lines=12> */
.L_x_208:
[----:B------:R-:W-:Y:S05]  /*a300*/  BSYNC B1 ;  /* 0x0000000000017941 */ /* 0x000fea0003800000 */
.L_x_207:
        /* <DEDUP_REMOVED lines=12> */
.L_x_210:
[----:B------:R-:W-:Y:S05]  /*a3d0*/  BSYNC B1 ;  /* 0x0000000000017941 */ /* 0x000fea0003800000 */
.L_x_209:
        /* <DEDUP_REMOVED lines=12> */
.L_x_212:
[----:B------:R-:W-:Y:S05]  /*a4a0*/  BSYNC B1 ;  /* 0x0000000000017941 */ /* 0x000fea0003800000 */
.L_x_211:
        /* <DEDUP_REMOVED lines=12> */
.L_x_214:
[----:B------:R-:W-:Y:S05]  /*a570*/  BSYNC B1 ;  /* 0x0000000000017941 */ /* 0x000fea0003800000 */
.L_x_213:
        /* <DEDUP_REMOVED lines=12> */
.L_x_216:
[----:B------:R-:W-:Y:S05]  /*a640*/  BSYNC B1 ;  /* 0x0000000000017941 */ /* 0x000fea0003800000 */
.L_x_215:
        /* <DEDUP_REMOVED lines=12> */
.L_x_218:
[----:B------:R-:W-:Y:S05]  /*a710*/  BSYNC B1 ;  /* 0x0000000000017941 */ /* 0x000fea0003800000 */
.L_x_217:
        /* <DEDUP_REMOVED lines=12> */
.L_x_220:
[----:B------:R-:W-:Y:S05]  /*a7e0*/  BSYNC B1 ;  /* 0x0000000000017941 */ /* 0x000fea0003800000 */
.L_x_219:
        /* <DEDUP_REMOVED lines=12> */
.L_x_222:
[----:B------:R-:W-:Y:S05]  /*a8b0*/  BSYNC B1 ;  /* 0x0000000000017941 */ /* 0x000fea0003800000 */
.L_x_221:
        /* <DEDUP_REMOVED lines=12> */
.L_x_224:
[----:B------:R-:W-:Y:S05]  /*a980*/  BSYNC B1 ;  /* 0x0000000000017941 */ /* 0x000fea0003800000 */
.L_x_223:
        /* <DEDUP_REMOVED lines=12> */
.L_x_226:
[----:B------:R-:W-:Y:S05]  /*aa50*/  BSYNC B1 ;  /* 0x0000000000017941 */ /* 0x000fea0003800000 */
.L_x_225:
        /* <DEDUP_REMOVED lines=12> */
.L_x_228:
[----:B------:R-:W-:Y:S05]  /*ab20*/  BSYNC B1 ;  /* 0x0000000000017941 */ /* 0x000fea0003800000 */
.L_x_227:
        /* <DEDUP_REMOVED lines=12> */
.L_x_230:
[----:B------:R-:W-:Y:S05]  /*abf0*/  BSYNC B1 ;  /* 0x0000000000017941 */ /* 0x000fea0003800000 */
.L_x_229:
        /* <DEDUP_REMOVED lines=12> */
.L_x_232:
[----:B------:R-:W-:Y:S05]  /*acc0*/  BSYNC B1 ;  /* 0x0000000000017941 */ /* 0x000fea0003800000 */
.L_x_231:
        /* <DEDUP_REMOVED lines=12> */
.L_x_234:
[----:B------:R-:W-:Y:S05]  /*ad90*/  BSYNC B1 ;  /* 0x0000000000017941 */ /* 0x000fea0003800000 */
.L_x_233:
        /* <DEDUP_REMOVED lines=12> */
.L_x_236:
[----:B------:R-:W-:Y:S05]  /*ae60*/  BSYNC B1 ;  /* 0x0000000000017941 */ /* 0x000fea0003800000 */
.L_x_235:
        /* <DEDUP_REMOVED lines=12> */
.L_x_238:
[----:B------:R-:W-:Y:S05]  /*af30*/  BSYNC B1 ;  /* 0x0000000000017941 */ /* 0x000fea0003800000 */
.L_x_237:
        /* <DEDUP_REMOVED lines=12> */
.L_x_240:
[----:B------:R-:W-:Y:S05]  /*b000*/  BSYNC B1 ;  /* 0x0000000000017941 */ /* 0x000fea0003800000 */
.L_x_239:
[----:B-----5:R-:W-:Y:S01]  /*b010*/  LOP3.LUT R2, R2, 0xff, RZ, 0xc0, !PT ;  /* 0x000000ff02027812 */ /* 0x020fe200078ec0ff */
[----:B------:R-:W-:Y:S01]  /*b020*/  BSSY B1, `(.L_x_241) ;  /* 0x000000b000017945 */ /* 0x000fe20003800000 */
[----:B------:R-:W-:Y:S02]  /*b030*/  ISETP.LT.OR P4, PT, R34, 0xc9, !P0 ;  /* 0x000000c92200780c */ /* 0x000fe40004781670 */
[----:B------:R-:W-:-:S05]  /*b040*/  F2FP.F16.E4M3.UNPACK_B R2, R2 ;  /* 0x00000002ff02723e */ /* 0x000fca00020006ff */
[----:B------:R-:W-:-:S05]  /*b050*/  HADD2.F32 R2, -RZ, R2.H0_H0 ;  /* 0x20000002ff027230 */ /* 0x000fca0000004100 */
[----:B0-----:R-:W-:-:S04]  /*b060*/  FMUL R3, R2, UR31 ;  /* 0x0000001f02037c20 */ /* 0x001fc80008400000 */
[----:B------:R-:W-:Y:S01]  /*b070*/  FFMA R3, R0, UR32, R3 ;  /* 0x0000002000037c23 */ /* 0x000fe20008000003 */
[----:B------:R-:W-:-:S04]  /*b080*/  PRMT R0, RZ, 0x7610, R0 ;  /* 0x00007610ff007816 */ /* 0x000fc80000000000 */
[----:B------:R-:W-:-:S05]  /*b090*/  F2FP.SATFINITE.E4M3.F32.PACK_AB_MERGE_C R3, RZ, R3, RZ ;  /* 0x00000003ff03723e */ /* 0x000fca00048070ff */
[----:B------:R0:W-:Y:S01]  /*b0a0*/  @!P3 STG.E.U8 desc[UR20][R26.64+0xc1], R3 ;  /* 0x0000c1031a00b986 */ /* 0x0001e2000c101114 */
[----:B------:R-:W-:Y:S05]  /*b0b0*/  @P4 BRA `(.L_x_242) ;  /* 0x0000000000044947 */ /* 0x000fea0003800000 */
[----:B------:R0:W5:Y:S02]  /*b0c0*/  LDG.E.U8 R0, desc[UR20][R28.64+0xc8] ;  /* 0x0000c8141c007981 */ /* 0x000164000c1e1100 */
.L_x_242:
[----:B------:R-:W-:Y:S05]  /*b0d0*/  BSYNC B1 ;  /* 0x0000000000017941 */ /* 0x000fea0003800000 */
.L_x_241:
[----:B------:R-:W2:Y:S01]  /*b0e0*/  LDL.LU R2, [R1] ;  /* 0x0000000001027983 */ /* 0x000ea20000300800 */
[----:B-----5:R-:W-:Y:S01]  /*b0f0*/  LOP3.LUT R0, R0, 0xff, RZ, 0xc0, !PT ;  /* 0x000000ff00007812 */ /* 0x020fe200078ec0ff */
[----:B------:R-:W-:Y:S01]  /*b100*/  BSSY B1, `(.L_x_243) ;  /* 0x000000b000017945 */ /* 0x000fe20003800000 */
[----:B------:R-:W-:Y:S02]  /*b110*/  ISETP.LT.OR P3, PT, R34, 0xca, !P0 ;  /* 0x000000ca2200780c */ /* 0x000fe40004761670 */
[----:B------:R-:W-:-:S05]  /*b120*/  F2FP.F16.E4M3.UNPACK_B R0, R0 ;  /* 0x00000000ff00723e */ /* 0x000fca00020006ff */
[----:B------:R-:W-:-:S05]  /*b130*/  HADD2.F32 R0, -RZ, R0.H0_H0 ;  /* 0x20000000ff007230 */ /* 0x000fca0000004100 */
[----:B------:R-:W-:-:S04]  /*b140*/  FMUL R0, R0, UR31 ;  /* 0x0000001f00007c20 */ /* 0x000fc80008400000 */
[----:B--2---:R-:W-:-:S05]  /*b150*/  FFMA R0, R2, UR32, R0 ;  /* 0x0000002002007c23 */ /* 0x004fca0008000000 */
[----:B0-----:R-:W-:Y:S02]  /*b160*/  F2FP.SATFINITE.E4M3.F32.PACK_AB_MERGE_C R3, RZ, R0, RZ ;  /* 0x00000000ff03723e */ /* 0x001fe400048070ff */
[----:B------:R-:W-:-:S03]  /*b170*/  PRMT R0, RZ, 0x7610, R0 ;  /* 0x00007610ff007816 */ /* 0x000fc60000000000 */
[----:B------:R0:W-:Y:S01]  /*b180*/  @!P4 STG.E.U8 desc[UR20][R24.64+0xc8], R3 ;  /* 0x0000c8031800c986 */ /* 0x0001e2000c101114 */
[----:B------:R-:W-:Y:S05]  /*b190*/  @P3 BRA `(.L_x_244) ;  /* 0x0000000000043947 */ /* 0x000fea0003800000 */
[----:B------:R2:W5:Y:S02]  /*b1a0*/  LDG.E.U8 R0, desc[UR20][R28.64+0xc9] ;  /* 0x0000c9141c007981 */ /* 0x000564000c1e1100 */
.L_x_244:
[----:B------:R-:W-:Y:S05]  /*b1b0*/  BSYNC B1 ;  /* 0x0000000000017941 */ /* 0x000fea0003800000 */
.L_x_243:
[----:B------:R-:W3:Y:S01]  /*b1c0*/  LDL.LU R2, [R1+0x4] ;  /* 0x0000040001027983 */ /* 0x000ee20000300800 */
[----:B-----5:R-:W-:Y:S01]  /*b1d0*/  LOP3.LUT R0, R0, 0xff, RZ, 0xc0, !PT ;  /* 0x000000ff00007812 */ /* 0x020fe200078ec0ff */
[----:B------:R-:W-:Y:S01]  /*b1e0*/  BSSY B1, `(.L_x_245) ;  /* 0x000000b000017945 */ /* 0x000fe20003800000 */
[----:B------:R-:W-:Y:S02]  /*b1f0*/  ISETP.LT.OR P4, PT, R34, 0xc9, !P1 ;  /* 0x000000c92200780c */ /* 0x000fe40004f81670 */
[----:B------:R-:W-:-:S05]  /*b200*/  F2FP.F16.E4M3.UNPACK_B R0, R0 ;  /* 0x00000000ff00723e */ /* 0x000fca00020006ff */
[----:B------:R-:W-:-:S05]  /*b210*/  HADD2.F32 R0, -RZ, R0.H0_H0 ;  /* 0x20000000ff007230 */ /* 0x000fca0000004100 */
[----:B------:R-:W-:-:S04]  /*b220*/  FMUL R0, R0, UR31 ;  /* 0x0000001f00007c20 */ /* 0x000fc80008400000 */
[----:B---3--:R-:W-:-:S05]  /*b230*/  FFMA R0, R2, UR32, R0 ;  /* 0x0000002002007c23 */ /* 0x008fca0008000000 */
[----:B0-----:R-:W-:Y:S02]  /*b240*/  F2FP.SATFINITE.E4M3.F32.PACK_AB_MERGE_C R3, RZ, R0, RZ ;  /* 0x00000000ff03723e */ /* 0x001fe400048070ff */
[----:B------:R-:W-:-:S03]  /*b250*/  PRMT R0, RZ, 0x7610, R0 ;  /* 0x00007610ff007816 */ /* 0x000fc60000000000 */
[----:B------:R0:W-:Y:S01]  /*b260*/  @!P3 STG.E.U8 desc[UR20][R24.64+0xc9], R3 ;  /* 0x0000c9031800b986 */ /* 0x0001e2000c101114 */
[----:B------:R-:W-:Y:S05]  /*b270*/  @P4 BRA `(.L_x_246) ;  /* 0x0000000000044947 */ /* 0x000fea0003800000 */
[----:B------:R3:W5:Y:S02]  /*b280*/  LDG.E.U8 R0, desc[UR20][R30.64+0xc8] ;  /* 0x0000c8141e007981 */ /* 0x000764000c1e1100 */
.L_x_246:
[----:B------:R-:W-:Y:S05]  /*b290*/  BSYNC B1 ;  /* 0x0000000000017941 */ /* 0x000fea0003800000 */
.L_x_245:
[----:B------:R-:W2:Y:S01]  /*b2a0*/  LDL.LU R2, [R1+0x8] ;  /* 0x0000080001027983 */ /* 0x000ea20000300800 */
        /* <DEDUP_REMOVED lines=12> */
.L_x_248:
[----:B------:R-:W-:Y:S05]  /*b370*/  BSYNC B1 ;  /* 0x0000000000017941 */ /* 0x000fea0003800000 */
.L_x_247:
        /* <DEDUP_REMOVED lines=13> */
.L_x_250:
[----:B------:R-:W-:Y:S05]  /*b450*/  BSYNC B1 ;  /* 0x0000000000017941 */ /* 0x000fea0003800000 */
.L_x_249:
        /* <DEDUP_REMOVED lines=13> */
.L_x_252:
[----:B------:R-:W-:Y:S05]  /*b530*/  BSYNC B1 ;  /* 0x0000000000017941 */ /* 0x000fea0003800000 */
.L_x_251:
        /* <DEDUP_REMOVED lines=13> */
.L_x_254:
[----:B------:R-:W-:Y:S05]  /*b610*/  BSYNC B1 ;  /* 0x0000000000017941 */ /* 0x000fea0003800000 */
.L_x_253:
        /* <DEDUP_REMOVED lines=13> */
.L_x_256:
[----:B------:R-:W-:Y:S05]  /*b6f0*/  BSYNC B1 ;  /* 0x0000000000017941 */ /* 0x000fea0003800000 */
.L_x_255:
        /* <DEDUP_REMOVED lines=13> */
.L_x_258:
[----:B------:R-:W-:Y:S05]  /*b7d0*/  BSYNC B1 ;  /* 0x0000000000017941 */ /* 0x000fea0003800000 */
.L_x_257:
        /* <DEDUP_REMOVED lines=13> */
.L_x_260:
[----:B------:R-:W-:Y:S05]  /*b8b0*/  BSYNC B1 ;  /* 0x0000000000017941 */ /* 0x000fea0003800000 */
.L_x_259:
        /* <DEDUP_REMOVED lines=13> */
.L_x_262:
[----:B------:R-:W-:Y:S05]  /*b990*/  BSYNC B1 ;  /* 0x0000000000017941 */ /* 0x000fea0003800000 */
.L_x_261:
        /* <DEDUP_REMOVED lines=13> */
.L_x_264:
[----:B------:R-:W-:Y:S05]  /*ba70*/  BSYNC B1 ;  /* 0x0000000000017941 */ /* 0x000fea0003800000 */
.L_x_263:
        /* <DEDUP_REMOVED lines=13> */
.L_x_266:
[----:B------:R-:W-:Y:S05]  /*bb50*/  BSYNC B1 ;  /* 0x0000000000017941 */ /* 0x000fea0003800000 */
.L_x_265:
        /* <DEDUP_REMOVED lines=13> */
.L_x_268:
[----:B------:R-:W-:Y:S05]  /*bc30*/  BSYNC B1 ;  /* 0x0000000000017941 */ /* 0x000fea0003800000 */
.L_x_267:
        /* <DEDUP_REMOVED lines=13> */
.L_x_270:
[----:B------:R-:W-:Y:S05]  /*bd10*/  BSYNC B1 ;  /* 0x0000000000017941 */ /* 0x000fea0003800000 */
.L_x_269:
        /* <DEDUP_REMOVED lines=13> */
.L_x_272:
[----:B------:R-:W-:Y:S05]  /*bdf0*/  BSYNC B1 ;  /* 0x0000000000017941 */ /* 0x000fea0003800000 */
.L_x_271:
        /* <DEDUP_REMOVED lines=13> */
.L_x_274:
[----:B------:R-:W-:Y:S05]  /*bed0*/  BSYNC B1 ;  /* 0x0000000000017941 */ /* 0x000fea0003800000 */
.L_x_273:
        /* <DEDUP_REMOVED lines=13> */
.L_x_276:
[----:B------:R-:W-:Y:S05]  /*bfb0*/  BSYNC B1 ;  /* 0x0000000000017941 */ /* 0x000fea0003800000 */
.L_x_275:
        /* <DEDUP_REMOVED lines=13> */
.L_x_278:
[----:B------:R-:W-:Y:S05]  /*c090*/  BSYNC B1 ;  /* 0x0000000000017941 */ /* 0x000fea0003800000 */
.L_x_277:
        /* <DEDUP_REMOVED lines=13> */
.L_x_280:
[----:B------:R-:W-:Y:S05]  /*c170*/  BSYNC B1 ;  /* 0x0000000000017941 */ /* 0x000fea0003800000 */
.L_x_279:
        /* <DEDUP_REMOVED lines=13> */
.L_x_282:
[----:B------:R-:W-:Y:S05]  /*c250*/  BSYNC B1 ;  /* 0x0000000000017941 */ /* 0x000fea0003800000 */
.L_x_281:
        /* <DEDUP_REMOVED lines=13> */
.L_x_284:
[----:B------:R-:W-:Y:S05]  /*c330*/  BSYNC B1 ;  /* 0x0000000000017941 */ /* 0x000fea0003800000 */
.L_x_283:
        /* <DEDUP_REMOVED lines=13> */
.L_x_286:
[----:B------:R-:W-:Y:S05]  /*c410*/  BSYNC B1 ;  /* 0x0000000000017941 */ /* 0x000fea0003800000 */
.L_x_285:
        /* <DEDUP_REMOVED lines=13> */
.L_x_288:
[----:B------:R-:W-:Y:S05]  /*c4f0*/  BSYNC B1 ;  /* 0x0000000000017941 */ /* 0x000fea0003800000 */
.L_x_287:
        /* <DEDUP_REMOVED lines=13> */
.L_x_290:
[----:B------:R-:W-:Y:S05]  /*c5d0*/  BSYNC B1 ;  /* 0x0000000000017941 */ /* 0x000fea0003800000 */
.L_x_289:
        /* <DEDUP_REMOVED lines=13> */
.L_x_292:
[----:B------:R-:W-:Y:S05]  /*c6b0*/  BSYNC B1 ;  /* 0x0000000000017941 */ /* 0x000fea0003800000 */
.L_x_291:
        /* <DEDUP_REMOVED lines=13> */
.L_x_294:
[----:B------:R-:W-:Y:S05]  /*c790*/  BSYNC B1 ;  /* 0x0000000000017941 */ /* 0x000fea0003800000 */
.L_x_293:
        /* <DEDUP_REMOVED lines=13> */
.L_x_296:
[----:B------:R-:W-:Y:S05]  /*c870*/  BSYNC B1 ;  /* 0x0000000000017941 */ /* 0x000fea0003800000 */
.L_x_295:
[----:B------:R-:W-:Y:S05]  /*c880*/  @P1 BRA `(.L_x_297) ;  /* 0x00000020009c1947 */ /* 0x000fea0003800000 */
[----:B------:R-:W2:Y:S01]  /*c890*/  LDL.LU R2, [R1+0x6c] ;  /* 0x00006c0001027983 */ /* 0x000ea20000300800 */
[----:B-----5:R-:W-:-:S04]  /*c8a0*/  LOP3.LUT R0, R0, 0xff, RZ, 0xc0, !PT ;  /* 0x000000ff00007812 */ /* 0x020fc800078ec0ff */
[----:B------:R-:W-:-:S05]  /*c8b0*/  F2FP.F16.E4M3.UNPACK_B R0, R0 ;  /* 0x00000000ff00723e */ /* 0x000fca00020006ff */
[----:B------:R-:W-:-:S05]  /*c8c0*/  HADD2.F32 R0, -RZ, R0.H0_H0 ;  /* 0x20000000ff007230 */ /* 0x000fca0000004100 */
[----:B------:R-:W-:-:S04]  /*c8d0*/  FMUL R0, R0, UR31 ;  /* 0x0000001f00007c20 */ /* 0x000fc80008400000 */
[----:B--2---:R-:W-:-:S05]  /*c8e0*/  FFMA R0, R2, UR32, R0 ;  /* 0x0000002002007c23 */ /* 0x004fca0008000000 */
[----:B0-----:R-:W-:-:S05]  /*c8f0*/  F2FP.SATFINITE.E4M3.F32.PACK_AB_MERGE_C R3, RZ, R0, RZ ;  /* 0x00000000ff03723e */ /* 0x001fca00048070ff */
[----:B------:R0:W-:Y:S01]  /*c900*/  STG.E.U8 desc[UR20][R26.64+0xf9], R3 ;  /* 0x0000f9031a007986 */ /* 0x0001e2000c101114 */
[----:B------:R-:W-:Y:S05]  /*c910*/  BRA `(.L_x_297) ;  /* 0x0000002000787947 */ /* 0x000fea0003800000 */
.L_x_40:
[----:B------:R-:W-:Y:S01]  /*c920*/  ISETP.GE.AND P1, PT, R39, 0x1, PT ;  /* 0x000000012700780c */ /* 0x000fe20003f26270 */
[----:B------:R-:W-:Y:S01]  /*c930*/  FMUL R228, R228, UR32 ;  /* 0x00000020e4e47c20 */ /* 0x000fe20008400000 */
[----:B------:R-:W-:Y:S01]  /*c940*/  FMUL R227, R227, UR32 ;  /* 0x00000020e3e37c20 */ /* 0x000fe20008400000 */
[----:B------:R-:W-:Y:S01]  /*c950*/  ISETP.GE.AND P0, PT, R39, 0x9, PT ;  /* 0x000000092700780c */ /* 0x000fe20003f06270 */
[----:B------:R-:W-:Y:S01]  /*c960*/  FMUL R226, R226, UR32 ;  /* 0x00000020e2e27c20 */ /* 0x000fe20008400000 */
[C---:B------:R-:W-:Y:S02]  /*c970*/  ISETP.LT.OR P4, PT, R34.reuse, 0x1, !P1 ;  /* 0x000000012200780c */ /* 0x040fe40004f81670 */
[----:B------:R-:W-:Y:S02]  /*c980*/  ISETP.LT.OR P5, PT, R34, 0x2, !P1 ;  /* 0x000000022200780c */ /* 0x000fe40004fa1670 */
[----:B------:R-:W-:Y:S02]  /*c990*/  F2FP.SATFINITE.E4M3.F32.PACK_AB_MERGE_C R29, RZ, R228, RZ ;  /* 0x000000e4ff1d723e */ /* 0x000fe400048070ff */
[----:B------:R-:W-:-:S02]  /*c9a0*/  F2FP.SATFINITE.E4M3.F32.PACK_AB_MERGE_C R227, RZ, R227, RZ ;  /* 0x000000e3ffe3723e */ /* 0x000fc400048070ff */
[----:B------:R-:W-:Y:S01]  /*c9b0*/  ISETP.LT.OR P3, PT, R34, 0x1, !P0 ;  /* 0x000000012200780c */ /* 0x000fe20004761670 */
[----:B------:R-:W-:-:S04]  /*c9c0*/  FMUL R225, R225, UR32 ;  /* 0x00000020e1e17c20 */ /* 0x000fc80008400000 */
[----:B------:R2:W-:Y:S01]  /*c9d0*/  @!P4 STG.E.U8 desc[UR20][R24.64], R29 ;  /* 0x0000001d1800c986 */ /* 0x0005e2000c101114 */
[----:B------:R-:W-:-:S03]  /*c9e0*/  ISETP.LT.OR P4, PT, R34, 0x2, !P0 ;  /* 0x000000022200780c */ /* 0x000fc60004781670 */
[----:B------:R3:W-:Y:S01]  /*c9f0*/  @!P5 STG.E.U8 desc[UR20][R24.64+0x1], R227 ;  /* 0x000001e31800d986 */ /* 0x0007e2000c101114 */
[----:B------:R-:W-:Y:S01]  /*ca00*/  ISETP.LT.OR P5, PT, R34, 0x9, !P1 ;  /* 0x000000092200780c */ /* 0x000fe20004fa1670 */
[----:B------:R-:W-:Y:S01]  /*ca10*/  FMUL R224, R224, UR32 ;  /* 0x00000020e0e07c20 */ /* 0x000fe20008400000 */
[----:B------:R-:W-:Y:S01]  /*ca20*/  ISETP.LT.OR P6, PT, R34, 0xa, !P1 ;  /* 0x0000000a2200780c */ /* 0x000fe20004fc1670 */
[----:B------:R-:W-:Y:S01]  /*ca30*/  FMUL R223, R223, UR32 ;  /* 0x00000020dfdf7c20 */ /* 0x000fe20008400000 */
[----:B------:R-:W-:Y:S02]  /*ca40*/  F2FP.SATFINITE.E4M3.F32.PACK_AB_MERGE_C R31, RZ, R226, RZ ;  /* 0x000000e2ff1f723e */ /* 0x000fe400048070ff */
[----:B------:R-:W-:Y:S02]  /*ca50*/  F2FP.SATFINITE.E4M3.F32.PACK_AB_MERGE_C R225, RZ, R225, RZ ;  /* 0x000000e1ffe1723e */ /* 0x000fe400048070ff */
[----:B--2---:R-:W-:Y:S01]  /*ca60*/  F2FP.SATFINITE.E4M3.F32.PACK_AB_MERGE_C R29, RZ, R224, RZ ;  /* 0x000000e0ff1d723e */ /* 0x004fe200048070ff */
[----:B------:R-:W-:Y:S01]  /*ca70*/  @!P3 STG.E.U8 desc[UR20][R26.64], R31 ;  /* 0x0000001f1a00b986 */ /* 0x000fe2000c101114 */
[----:B------:R-:W-:-:S02]  /*ca80*/  F2FP.SATFINITE.E4M3.F32.PACK_AB_MERGE_C R223, RZ, R223, RZ ;  /* 0x000000dfffdf723e */ /* 0x000fc400048070ff */
[C---:B------:R-:W-:Y:S01]  /*ca90*/  ISETP.LT.OR P3, PT, R34.reuse, 0x9, !P0 ;  /* 0x000000092200780c */ /* 0x040fe20004761670 */
[----:B------:R-:W-:Y:S01]  /*caa0*/  @!P4 STG.E.U8 desc[UR20][R26.64+0x1], R225 ;  /* 0x000001e11a00c986 */ /* 0x000fe2000c101114 */
[----:B------:R-:W-:-:S03]  /*cab0*/  ISETP.LT.OR P4, PT, R34, 0xa, !P0 ;  /* 0x0000000a2200780c */ /* 0x000fc60004781670 */
[----:B------:R2:W-:Y:S01]  /*cac0*/  @!P5 STG.E.U8 desc[UR20][R24.64+0x8], R29 ;  /* 0x0000081d1800d986 */ /* 0x0005e2000c101114 */
[----:B------:R-:W-:Y:S01]  /*cad0*/  ISETP.LT.OR P5, PT, R34, 0x11, !P1 ;  /* 0x000000112200780c */ /* 0x000fe20004fa1670 */
[----:B------:R-:W-:Y:S01]  /*cae0*/  FMUL R222, R222, UR32 ;  /* 0x00000020dede7c20 */ /* 0x000fe20008400000 */
[----:B------:R-:W-:Y:S01]  /*caf0*/  FMUL R221, R221, UR32 ;  /* 0x00000020dddd7c20 */ /* 0x000fe20008400000 */
[----:B------:R-:W-:Y:S01]  /*cb00*/  FMUL R220, R220, UR32 ;  /* 0x00000020dcdc7c20 */ /* 0x000fe20008400000 */
[----:B------:R-:W-:Y:S01]  /*cb10*/  @!P6 STG.E.U8 desc[UR20][R24.64+0x9], R223 ;  /* 0x000009df1800e986 */ /* 0x000fe2000c101114 */
[----:B------:R-:W-:Y:S01]  /*cb20*/  ISETP.LT.OR P6, PT, R34, 0x12, !P1 ;  /* 0x000000122200780c */ /* 0x000fe20004fc1670 */
[----:B------:R-:W-:Y:S01]  /*cb30*/  FMUL R219, R219, UR32 ;  /* 0x00000020dbdb7c20 */ /* 0x000fe20008400000 */
[----:B------:R-:W-:Y:S01]  /*cb40*/  F2FP.SATFINITE.E4M3.F32.PACK_AB_MERGE_C R33, RZ, R222, RZ ;  /* 0x000000deff21723e */ /* 0x000fe200048070ff */
[----:B---3--:R-:W3:Y:S01]  /*cb50*/  LDL.LU R227, [R1+0x8] ;  /* 0x0000080001e37983 */ /* 0x008ee20000300800 */
[----:B------:R-:W-:-:S02]  /*cb60*/  F2FP.SATFINITE.E4M3.F32.PACK_AB_MERGE_C R221, RZ, R221, RZ ;  /* 0x000000ddffdd723e */ /* 0x000fc400048070ff */
[----:B--2---:R-:W-:Y:S01]  /*cb70*/  F2FP.SATFINITE.E4M3.F32.PACK_AB_MERGE_C R29, RZ, R220, RZ ;  /* 0x000000dcff1d723e */ /* 0x004fe200048070ff */
[----:B------:R-:W2:Y:S04]  /*cb80*/  LDL.LU R226, [R1+0x4] ;  /* 0x0000040001e27983 */ /* 0x000ea80000300800 */
[----:B------:R-:W4:Y:S01]  /*cb90*/  LDL.LU R224, [R1] ;  /* 0x0000000001e07983 */ /* 0x000f220000300800 */
[----:B------:R-:W-:-:S03]  /*cba0*/  F2FP.SATFINITE.E4M3.F32.PACK_AB_MERGE_C R219, RZ, R219, RZ ;  /* 0x000000dbffdb723e */ /* 0x000fc600048070ff */
[----:B------:R-:W-:Y:S01]  /*cbb0*/  @!P3 STG.E.U8 desc[UR20][R26.64+0x8], R33 ;  /* 0x000008211a00b986 */ /* 0x000fe2000c101114 */
[----:B------:R-:W-:-:S03]  /*cbc0*/  ISETP.LT.OR P3, PT, R34, 0x11, !P0 ;  /* 0x000000112200780c */ /* 0x000fc60004761670 */
        /* <DEDUP_REMOVED lines=11> */
[----:B------:R-:W-:Y:S01]  /*cc80*/  FMUL R214, R214, UR32 ;  /* 0x00000020d6d67c20 */ /* 0x000fe20008400000 */
[----:B------:R-:W-:Y:S01]  /*cc90*/  F2FP.SATFINITE.E4M3.F32.PACK_AB_MERGE_C R217, RZ, R217, RZ ;  /* 0x000000d9ffd9723e */ /* 0x000fe200048070ff */
[----:B------:R-:W-:Y:S01]  /*cca0*/  FMUL R213, R213, UR32 ;  /* 0x00000020d5d57c20 */ /* 0x000fe20008400000 */
[----:B0-----:R-:W-:Y:S01]  /*ccb0*/  F2FP.SATFINITE.E4M3.F32.PACK_AB_MERGE_C R29, RZ, R216, RZ ;  /* 0x000000d8ff1d723e */ /* 0x001fe200048070ff */
[----:B------:R-:W-:Y:S01]  /*ccc0*/  @!P3 STG.E.U8 desc[UR20][R26.64+0x10], R31 ;  /* 0x0000101f1a00b986 */ /* 0x000fe2000c101114 */
[----:B------:R-:W-:-:S02]  /*ccd0*/  F2FP.SATFINITE.E4M3.F32.PACK_AB_MERGE_C R215, RZ, R215, RZ ;  /* 0x000000d7ffd7723e */ /* 0x000fc400048070ff */
[C---:B------:R-:W-:Y:S01]  /*cce0*/  ISETP.LT.OR P3, PT, R34.reuse, 0x19, !P0 ;  /* 0x000000192200780c */ /* 0x040fe20004761670 */
[----:B------:R-:W-:Y:S01]  /*ccf0*/  @!P4 STG.E.U8 desc[UR20][R26.64+0x11], R217 ;  /* 0x000011d91a00c986 */ /* 0x000fe2000c101114 */
[----:B------:R-:W-:-:S03]  /*cd00*/  ISETP.LT.OR P4, PT, R34, 0x1a, !P0 ;  /* 0x0000001a2200780c */ /* 0x000fc60004781670 */
[----:B------:R0:W-:Y:S01]  /*cd10*/  @!P5 STG.E.U8 desc[UR20][R24.64+0x18], R29 ;  /* 0x0000181d1800d986 */ /* 0x0001e2000c101114 */
[----:B------:R-:W-:Y:S01]  /*cd20*/  ISETP.LT.OR P5, PT, R34, 0x21, !P1 ;  /* 0x000000212200780c */ /* 0x000fe20004fa1670 */
[----:B------:R-:W-:Y:S02]  /*cd30*/  FMUL R212, R212, UR32 ;  /* 0x00000020d4d47c20 */ /* 0x000fe40008400000 */
[----:B------:R-:W-:Y:S01]  /*cd40*/  @!P6 STG.E.U8 desc[UR20][R24.64+0x19], R215 ;  /* 0x000019d71800e986 */ /* 0x000fe2000c101114 */
[----:B------:R-:W-:Y:S01]  /*cd50*/  ISETP.LT.OR P6, PT, R34, 0x22, !P1 ;  /* 0x000000222200780c */ /* 0x000fe20004fc1670 */
[----:B------:R-:W-:Y:S01]  /*cd60*/  FMUL R211, R211, UR32 ;  /* 0x00000020d3d37c20 */ /* 0x000fe20008400000 */
[----:B------:R-:W-:Y:S01]  /*cd70*/  F2FP.SATFINITE.E4M3.F32.PACK_AB_MERGE_C R33, RZ, R214, RZ ;  /* 0x000000d6ff21723e */ /* 0x000fe200048070ff */
[----:B------:R-:W-:Y:S01]  /*cd80*/  FMUL R210, R210, UR32 ;  /* 0x00000020d2d27c20 */ /* 0x000fe20008400000 */
[----:B------:R-:W-:Y:S01]  /*cd90*/  F2FP.SATFINITE.E4M3.F32.PACK_AB_MERGE_C R213, RZ, R213, RZ ;  /* 0x000000d5ffd5723e */ /* 0x000fe200048070ff */
[----:B------:R-:W-:Y:S01]  /*cda0*/  FMUL R209, R209, UR32 ;  /* 0x00000020d1d17c20 */ /* 0x000fe20008400000 */
        /* <DEDUP_REMOVED lines=8> */
[----:B------:R-:W-:-:S03]  /*ce30*/  ISETP.LT.OR P5, PT, R34, 0x29, !P1 ;  /* 0x000000292200780c */ /* 0x000fc60004fa1670 */
        /* <DEDUP_REMOVED lines=240> */
[----:B------:R1:W-:Y:S01]  /*dd40*/  @!P6 STG.E.U8 desc[UR20][R24.64+0x99], R23 ;  /* 0x000099171800e986 */ /* 0x0003e2000c101114 */
        /* <DEDUP_REMOVED lines=11> */
[----:B------:R0:W-:Y:S01]  /*de00*/  @!P4 STG.E.U8 desc[UR20][R26.64+0x99], R21 ;  /* 0x000099151a00c986 */ /* 0x0001e2000c101114 */
[----:B------:R-:W-:-:S03]  /*de10*/  ISETP.LT.OR P4, PT, R34, 0xa2, !P0 ;  /* 0x000000a22200780c */ /* 0x000fc60004781670 */
[----:B------:R-:W-:Y:S01]  /*de20*/  @!P5 STG.E.U8 desc[UR20][R24.64+0xa0], R29 ;  /* 0x0000a01d1800d986 */ /* 0x000fe2000c101114 */
[----:B------:R-:W-:-:S03]  /*de30*/  ISETP.LT.OR P5, PT, R34, 0xa9, !P1 ;  /* 0x000000a92200780c */ /* 0x000fc60004fa1670 */
[----:B------:R3:W-:Y:S01]  /*de40*/  @!P6 STG.E.U8 desc[UR20][R24.64+0xa1], R19 ;  /* 0x0000a1131800e986 */ /* 0x0007e2000c101114 */
[----:B------:R-:W-:Y:S01]  /*de50*/  ISETP.LT.OR P6, PT, R34, 0xaa, !P1 ;  /* 0x000000aa2200780c */ /* 0x000fe20004fc1670 */
[----:B------:R-:W-:Y:S01]  /*de60*/  FMUL R15, R15, UR32 ;  /* 0x000000200f0f7c20 */ /* 0x000fe20008400000 */
[----:B-1----:R-:W-:Y:S01]  /*de70*/  F2FP.SATFINITE.E4M3.F32.PACK_AB_MERGE_C R23, RZ, R18, RZ ;  /* 0x00000012ff17723e */ /* 0x002fe200048070ff */
[----:B------:R-:W-:Y:S01]  /*de80*/  FMUL R14, R14, UR32 ;  /* 0x000000200e0e7c20 */ /* 0x000fe20008400000 */
[----:B------:R-:W-:Y:S01]  /*de90*/  F2FP.SATFINITE.E4M3.F32.PACK_AB_MERGE_C R17, RZ, R17, RZ ;  /* 0x00000011ff11723e */ /* 0x000fe200048070ff */
[----:B------:R-:W-:Y:S01]  /*dea0*/  FMUL R13, R13, UR32 ;  /* 0x000000200d0d7c20 */ /* 0x000fe20008400000 */
[----:B0-----:R-:W-:Y:S01]  /*deb0*/  F2FP.SATFINITE.E4M3.F32.PACK_AB_MERGE_C R21, RZ, R16, RZ ;  /* 0x00000010ff15723e */ /* 0x001fe200048070ff */
[----:B------:R-:W-:Y:S01]  /*dec0*/  @!P3 STG.E.U8 desc[UR20][R26.64+0xa0], R23 ;  /* 0x0000a0171a00b986 */ /* 0x000fe2000c101114 */
[----:B------:R-:W-:Y:S02]  /*ded0*/  F2FP.SATFINITE.E4M3.F32.PACK_AB_MERGE_C R15, RZ, R15, RZ ;  /* 0x0000000fff0f723e */ /* 0x000fe400048070ff */
[C---:B------:R-:W-:Y:S01]  /*dee0*/  ISETP.LT.OR P3, PT, R34.reuse, 0xa9, !P0 ;  /* 0x000000a92200780c */ /* 0x040fe20004761670 */
[----:B------:R-:W-:Y:S01]  /*def0*/  @!P4 STG.E.U8 desc[UR20][R26.64+0xa1], R17 ;  /* 0x0000a1111a00c986 */ /* 0x000fe2000c101114 */
[----:B------:R-:W-:-:S03]  /*df00*/  ISETP.LT.OR P4, PT, R34, 0xaa, !P0 ;  /* 0x000000aa2200780c */ /* 0x000fc60004781670 */
[----:B------:R-:W-:Y:S01]  /*df10*/  @!P5 STG.E.U8 desc[UR20][R24.64+0xa8], R21 ;  /* 0x0000a8151800d986 */ /* 0x000fe2000c101114 */
[----:B------:R-:W-:Y:S01]  /*df20*/  ISETP.LT.OR P5, PT, R34, 0xb1, !P1 ;  /* 0x000000b12200780c */ /* 0x000fe20004fa1670 */
[----:B------:R-:W-:Y:S02]  /*df30*/  FMUL R12, R12, UR32 ;  /* 0x000000200c0c7c20 */ /* 0x000fe40008400000 */
[----:B------:R0:W-:Y:S01]  /*df40*/  @!P6 STG.E.U8 desc[UR20][R24.64+0xa9], R15 ;  /* 0x0000a90f1800e986 */ /* 0x0001e2000c101114 */
[----:B------:R-:W-:Y:S01]  /*df50*/  ISETP.LT.OR P6, PT, R34, 0xb2, !P1 ;  /* 0x000000b22200780c */ /* 0x000fe20004fc1670 */
[----:B------:R-:W-:Y:S01]  /*df60*/  FMUL R11, R11, UR32 ;  /* 0x000000200b0b7c20 */ /* 0x000fe20008400000 */
[----:B---3--:R-:W-:Y:S01]  /*df70*/  F2FP.SATFINITE.E4M3.F32.PACK_AB_MERGE_C R19, RZ, R14, RZ ;  /* 0x0000000eff13723e */ /* 0x008fe200048070ff */
[----:B------:R-:W3:Y:S01]  /*df80*/  LDL.LU R223, [R1+0x18] ;  /* 0x0000180001df7983 */ /* 0x000ee20000300800 */
[----:B------:R-:W-:Y:S02]  /*df90*/  F2FP.SATFINITE.E4M3.F32.PACK_AB_MERGE_C R13, RZ, R13, RZ ;  /* 0x0000000dff0d723e */ /* 0x000fe400048070ff */
[----:B------:R-:W-:Y:S01]  /*dfa0*/  F2FP.SATFINITE.E4M3.F32.PACK_AB_MERGE_C R11, RZ, R11, RZ ;  /* 0x0000000bff0b723e */ /* 0x000fe200048070ff */
[----:B------:R-:W-:Y:S01]  /*dfb0*/  @!P3 STG.E.U8 desc[UR20][R26.64+0xa8], R19 ;  /* 0x0000a8131a00b986 */ /* 0x000fe2000c101114 */
[----:B0-----:R-:W-:-:S03]  /*dfc0*/  F2FP.SATFINITE.E4M3.F32.PACK_AB_MERGE_C R15, RZ, R12, RZ ;  /* 0x0000000cff0f723e */ /* 0x001fc600048070ff */
[----:B------:R0:W-:Y:S01]  /*dfd0*/  @!P4 STG.E.U8 desc[UR20][R26.64+0xa9], R13 ;  /* 0x0000a90d1a00c986 */ /* 0x0001e2000c101114 */
[C---:B------:R-:W-:Y:S02]  /*dfe0*/  ISETP.LT.OR P3, PT, R34.reuse, 0xb1, !P0 ;  /* 0x000000b12200780c */ /* 0x040fe40004761670 */
[C---:B------:R-:W-:Y:S01]  /*dff0*/  ISETP.LT.OR P4, PT, R34.reuse, 0xb2, !P0 ;  /* 0x000000b22200780c */ /* 0x040fe20004781670 */
[----:B------:R-:W-:Y:S01]  /*e000*/  @!P5 STG.E.U8 desc[UR20][R24.64+0xb0], R15 ;  /* 0x0000b00f1800d986 */ /* 0x000fe2000c101114 */
[----:B------:R-:W-:Y:S01]  /*e010*/  ISETP.LT.OR P5, PT, R34, 0xb9, !P1 ;  /* 0x000000b92200780c */ /* 0x000fe20004fa1670 */
[----:B------:R-:W-:Y:S01]  /*e020*/  FMUL R10, R10, UR32 ;  /* 0x000000200a0a7c20 */ /* 0x000fe20008400000 */
[----:B------:R-:W-:Y:S01]  /*e030*/  FMUL R9, R9, UR32 ;  /* 0x0000002009097c20 */ /* 0x000fe20008400000 */
[----:B------:R-:W3:Y:S01]  /*e040*/  LDL.LU R222, [R1+0x14] ;  /* 0x0000140001de7983 */ /* 0x000ee20000300800 */
[----:B------:R-:W-:-:S03]  /*e050*/  FMUL R8, R8, UR32 ;  /* 0x0000002008087c20 */ /* 0x000fc60008400000 */
[----:B------:R-:W3:Y:S01]  /*e060*/  LDL.LU R220, [R1+0x10] ;  /* 0x0000100001dc7983 */ /* 0x000ee20000300800 */
[----:B------:R-:W-:-:S03]  /*e070*/  F2FP.SATFINITE.E4M3.F32.PACK_AB_MERGE_C R17, RZ, R10, RZ ;  /* 0x0000000aff11723e */ /* 0x000fc600048070ff */
[----:B------:R-:W3:Y:S01]  /*e080*/  LDL.LU R221, [R1+0xc] ;  /* 0x00000c0001dd7983 */ /* 0x000ee20000300800 */
[----:B------:R-:W-:Y:S01]  /*e090*/  F2FP.SATFINITE.E4M3.F32.PACK_AB_MERGE_C R9, RZ, R9, RZ ;  /* 0x00000009ff09723e */ /* 0x000fe200048070ff */
[----:B------:R-:W-:Y:S01]  /*e0a0*/  FMUL R7, R7, UR32 ;  /* 0x0000002007077c20 */ /* 0x000fe20008400000 */
[----:B0-----:R-:W-:Y:S01]  /*e0b0*/  F2FP.SATFINITE.E4M3.F32.PACK_AB_MERGE_C R13, RZ, R8, RZ ;  /* 0x00000008ff0d723e */ /* 0x001fe200048070ff */
[----:B------:R0:W-:Y:S01]  /*e0c0*/  @!P6 STG.E.U8 desc[UR20][R24.64+0xb1], R11 ;  /* 0x0000b10b1800e986 */ /* 0x0001e2000c101114 */
[----:B------:R-:W-:Y:S01]  /*e0d0*/  ISETP.LT.OR P6, PT, R34, 0xba, !P1 ;  /* 0x000000ba2200780c */ /* 0x000fe20004fc1670 */
[----:B-----5:R-:W-:Y:S01]  /*e0e0*/  FMUL R2, R2, UR32 ;  /* 0x0000002002027c20 */ /* 0x020fe20008400000 */
[----:B------:R-:W-:Y:S01]  /*e0f0*/  F2FP.SATFINITE.E4M3.F32.PACK_AB_MERGE_C R7, RZ, R7, RZ ;  /* 0x00000007ff07723e */ /* 0x000fe200048070ff */
[----:B------:R-:W-:Y:S01]  /*e100*/  @!P3 STG.E.U8 desc[UR20][R26.64+0xb0], R17 ;  /* 0x0000b0111a00b986 */ /* 0x000fe2000c101114 */
[----:B------:R-:W-:Y:S01]  /*e110*/  FMUL R3, R3, UR32 ;  /* 0x0000002003037c20 */ /* 0x000fe20008400000 */
[----:B------:R-:W-:Y:S01]  /*e120*/  FMUL R4, R4, UR32 ;  /* 0x0000002004047c20 */ /* 0x000fe20008400000 */
[C---:B------:R-:W-:Y:S01]  /*e130*/  ISETP.LT.OR P3, PT, R34.reuse, 0xb9, !P0 ;  /* 0x000000b92200780c */ /* 0x040fe20004761670 */
[----:B------:R1:W-:Y:S01]  /*e140*/  @!P4 STG.E.U8 desc[UR20][R26.64+0xb1], R9 ;  /* 0x0000b1091a00c986 */ /* 0x0003e2000c101114 */
[----:B------:R-:W-:Y:S01]  /*e150*/  ISETP.LT.OR P4, PT, R34, 0xba, !P0 ;  /* 0x000000ba2200780c */ /* 0x000fe20004781670 */
[----:B------:R-:W-:Y:S01]  /*e160*/  FMUL R6, R6, UR32 ;  /* 0x0000002006067c20 */ /* 0x000fe20008400000 */
[----:B------:R-:W-:Y:S01]  /*e170*/  FMUL R5, R5, UR32 ;  /* 0x0000002005057c20 */ /* 0x000fe20008400000 */
[----:B------:R2:W-:Y:S01]  /*e180*/  @!P5 STG.E.U8 desc[UR20][R24.64+0xb8], R13 ;  /* 0x0000b80d1800d986 */ /* 0x0005e2000c101114 */
[----:B------:R-:W-:Y:S01]  /*e190*/  ISETP.LT.OR P5, PT, R34, 0xc1, !P1 ;  /* 0x000000c12200780c */ /* 0x000fe20004fa1670 */
[----:B------:R-:W-:Y:S01]  /*e1a0*/  FMUL R0, R0, UR32 ;  /* 0x0000002000007c20 */ /* 0x000fe20008400000 */
[----:B0-----:R-:W-:Y:S01]  /*e1b0*/  F2FP.SATFINITE.E4M3.F32.PACK_AB_MERGE_C R11, RZ, R6, RZ ;  /* 0x00000006ff0b723e */ /* 0x001fe200048070ff */
[----:B------:R-:W3:Y:S01]  /*e1c0*/  LDL.LU R225, [R1+0x1c] ;  /* 0x00001c0001e17983 */ /* 0x000ee20000300800 */
[----:B------:R-:W-:-:S03]  /*e1d0*/  F2FP.SATFINITE.E4M3.F32.PACK_AB_MERGE_C R5, RZ, R5, RZ ;  /* 0x00000005ff05723e */ /* 0x000fc600048070ff */
[----:B------:R0:W-:Y:S01]  /*e1e0*/  @!P6 STG.E.U8 desc[UR20][R24.64+0xb9], R7 ;  /* 0x0000b9071800e986 */ /* 0x0001e2000c101114 */
[----:B-1----:R-:W-:Y:S01]  /*e1f0*/  F2FP.SATFINITE.E4M3.F32.PACK_AB_MERGE_C R9, RZ, R4, RZ ;  /* 0x00000004ff09723e */ /* 0x002fe200048070ff */
[----:B------:R-:W-:Y:S01]  /*e200*/  FMUL R4, R227, UR32 ;  /* 0x00000020e3047c20 */ /* 0x000fe20008400000 */
[----:B------:R-:W-:Y:S01]  /*e210*/  ISETP.LT.OR P6, PT, R34, 0xc2, !P1 ;  /* 0x000000c22200780c */ /* 0x000fe20004fc1670 */
[----:B------:R-:W-:Y:S01]  /*e220*/  @!P3 STG.E.U8 desc[UR20][R26.64+0xb8], R11 ;  /* 0x0000b80b1a00b986 */ /* 0x000fe2000c101114 */
[----:B--2---:R-:W-:Y:S01]  /*e230*/  F2FP.SATFINITE.E4M3.F32.PACK_AB_MERGE_C R13, RZ, R2, RZ ;  /* 0x00000002ff0d723e */ /* 0x004fe200048070ff */
[----:B----4-:R-:W-:Y:S01]  /*e240*/  FMUL R2, R224, UR32 ;  /* 0x00000020e0027c20 */ /* 0x010fe20008400000 */
[----:B------:R-:W-:Y:S01]  /*e250*/  ISETP.LT.OR P3, PT, R34, 0xc1, !P0 ;  /* 0x000000c12200780c */ /* 0x000fe20004761670 */
[----:B------:R-:W2:Y:S01]  /*e260*/  LDL.LU R224, [R1+0x20] ;  /* 0x0000200001e07983 */ /* 0x000ea20000300800 */
[----:B0-----:R-:W-:Y:S01]  /*e270*/  F2FP.SATFINITE.E4M3.F32.PACK_AB_MERGE_C R7, RZ, R3, RZ ;  /* 0x00000003ff07723e */ /* 0x001fe200048070ff */
[----:B------:R-:W-:-:S02]  /*e280*/  FMUL R3, R226, UR32 ;  /* 0x00000020e2037c20 */ /* 0x000fc40008400000 */
[----:B------:R0:W-:Y:S01]  /*e290*/  @!P4 STG.E.U8 desc[UR20][R26.64+0xb9], R5 ;  /* 0x0000b9051a00c986 */ /* 0x0001e2000c101114 */
[----:B------:R-:W-:-:S03]  /*e2a0*/  ISETP.LT.OR P4, PT, R34, 0xc2, !P0 ;  /* 0x000000c22200780c */ /* 0x000fc60004781670 */
[----:B------:R-:W4:Y:S04]  /*e2b0*/  LDL.LU R226, [R1+0x24] ;  /* 0x0000240001e27983 */ /* 0x000f280000300800 */
[----:B------:R-:W4:Y:S04]  /*e2c0*/  LDL.LU R227, [R1+0x28] ;  /* 0x0000280001e37983 */ /* 0x000f280000300800 */
[----:B------:R-:W-:Y:S01]  /*e2d0*/  @!P5 STG.E.U8 desc[UR20][R24.64+0xc0], R9 ;  /* 0x0000c0091800d986 */ /* 0x000fe2000c101114 */
[C---:B------:R-:W-:Y:S02]  /*e2e0*/  ISETP.LT.OR P5, PT, R34.reuse, 0xc9, !P1 ;  /* 0x000000c92200780c */ /* 0x040fe40004fa1670 */
[----:B0-----:R-:W-:Y:S01]  /*e2f0*/  F2FP.SATFINITE.E4M3.F32.PACK_AB_MERGE_C R5, RZ, R0, RZ ;  /* 0x00000000ff05723e */ /* 0x001fe200048070ff */
[----:B------:R0:W-:Y:S01]  /*e300*/  @!P6 STG.E.U8 desc[UR20][R24.64+0xc1], R7 ;  /* 0x0000c1071800e986 */ /* 0x0001e2000c101114 */
[----:B------:R-:W-:-:S03]  /*e310*/  ISETP.LT.OR P6, PT, R34, 0xca, !P1 ;  /* 0x000000ca2200780c */ /* 0x000fc60004fc1670 */
[----:B------:R-:W-:Y:S01]  /*e320*/  @!P3 STG.E.U8 desc[UR20][R26.64+0xc0], R13 ;  /* 0x0000c00d1a00b986 */ /* 0x000fe2000c101114 */
[----:B------:R-:W-:-:S03]  /*e330*/  ISETP.LT.OR P3, PT, R34, 0xc9, !P0 ;  /* 0x000000c92200780c */ /* 0x000fc60004761670 */
[----:B------:R1:W-:Y:S01]  /*e340*/  @!P4 STG.E.U8 desc[UR20][R26.64+0xc1], R5 ;  /* 0x0000c1051a00c986 */ /* 0x0003e2000c101114 */
[----:B0-----:R-:W-:Y:S02]  /*e350*/  F2FP.SATFINITE.E4M3.F32.PACK_AB_MERGE_C R7, RZ, R2, RZ ;  /* 0x00000002ff07723e */ /* 0x001fe400048070ff */
[----:B------:R-:W-:-:S03]  /*e360*/  ISETP.LT.OR P4, PT, R34, 0xca, !P0 ;  /* 0x000000ca2200780c */ /* 0x000fc60004781670 */
[----:B------:R0:W-:Y:S01]  /*e370*/  @!P5 STG.E.U8 desc[UR20][R24.64+0xc8], R7 ;  /* 0x0000c8071800d986 */ /* 0x0001e2000c101114 */
[----:B------:R-:W-:Y:S02]  /*e380*/  ISETP.LT.OR P5, PT, R34, 0xd1, !P1 ;  /* 0x000000d12200780c */ /* 0x000fe40004fa1670 */
[----:B------:R-:W-:Y:S02]  /*e390*/  F2FP.SATFINITE.E4M3.F32.PACK_AB_MERGE_C R9, RZ, R3, RZ ;  /* 0x00000003ff09723e */ /* 0x000fe400048070ff */
[----:B------:R-:W-:-:S03]  /*e3a0*/  F2FP.SATFINITE.E4M3.F32.PACK_AB_MERGE_C R11, RZ, R4, RZ ;  /* 0x00000004ff0b723e */ /* 0x000fc600048070ff */
[----:B------:R0:W-:Y:S04]  /*e3b0*/  @!P6 STG.E.U8 desc[UR20][R24.64+0xc9], R9 ;  /* 0x0000c9091800e986 */ /* 0x0001e8000c101114 */
[----:B------:R-:W-:Y:S01]  /*e3c0*/  @!P3 STG.E.U8 desc[UR20][R26.64+0xc8], R11 ;  /* 0x0000c80b1a00b986 */ /* 0x000fe2000c101114 */
[----:B---3--:R-:W-:Y:S01]  /*e3d0*/  FMUL R2, R220, UR32 ;  /* 0x00000020dc027c20 */ /* 0x008fe20008400000 */
[----:B------:R-:W-:Y:S02]  /*e3e0*/  FMUL R0, R221, UR32 ;  /* 0x00000020dd007c20 */ /* 0x000fe40008400000 */
[----:B------:R-:W3:Y:S03]  /*e3f0*/  LDL.LU R221, [R1+0x2c] ;  /* 0x00002c0001dd7983 */ /* 0x000ee60000300800 */
[----:B-1----:R-:W-:Y:S01]  /*e400*/  F2FP.SATFINITE.E4M3.F32.PACK_AB_MERGE_C R5, RZ, R0, RZ ;  /* 0x00000000ff05723e */ /* 0x002fe200048070ff */
[----:B------:R-:W3:Y:S01]  /*e410*/  LDL.LU R220, [R1+0x30] ;  /* 0x0000300001dc7983 */ /* 0x000ee20000300800 */
[----:B------:R-:W-:Y:S01]  /*e420*/  FMUL R0, R223, UR32 ;  /* 0x00000020df007c20 */ /* 0x000fe20008400000 */
[----:B------:R-:W-:Y:S01]  /*e430*/  FMUL R3, R222, UR32 ;  /* 0x00000020de037c20 */ /* 0x000fe20008400000 */
[----:B0-----:R-:W-:Y:S01]  /*e440*/  F2FP.SATFINITE.E4M3.F32.PACK_AB_MERGE_C R7, RZ, R2, RZ ;  /* 0x00000002ff07723e */ /* 0x001fe200048070ff */
[----:B------:R-:W3:Y:S02]  /*e450*/  LDL.LU R222, [R1+0x34] ;  /* 0x0000340001de7983 */ /* 0x000ee40000300800 */
[----:B------:R-:W-:-:S02]  /*e460*/  F2FP.SATFINITE.E4M3.F32.PACK_AB_MERGE_C R13, RZ, R0, RZ ;  /* 0x00000000ff0d723e */ /* 0x000fc400048070ff */
[----:B------:R-:W3:Y:S01]  /*e470*/  LDL.LU R223, [R1+0x38] ;  /* 0x0000380001df7983 */ /* 0x000ee20000300800 */
[----:B------:R-:W-:Y:S01]  /*e480*/  F2FP.SATFINITE.E4M3.F32.PACK_AB_MERGE_C R9, RZ, R3, RZ ;  /* 0x00000003ff09723e */ /* 0x000fe200048070ff */
[----:B------:R-:W-:Y:S02]  /*e490*/  FMUL R2, R225, UR32 ;  /* 0x00000020e1027c20 */ /* 0x000fe40008400000 */
[----:B------:R-:W3:Y:S04]  /*e4a0*/  LDL.LU R225, [R1+0x3c] ;  /* 0x00003c0001e17983 */ /* 0x000ee80000300800 */
[----:B------:R-:W-:Y:S01]  /*e4b0*/  @!P4 STG.E.U8 desc[UR20][R26.64+0xc9], R5 ;  /* 0x0000c9051a00c986 */ /* 0x000fe2000c101114 */
[----:B--2---:R-:W-:-:S03]  /*e4c0*/  FMUL R0, R224, UR32 ;  /* 0x00000020e0007c20 */ /* 0x004fc60008400000 */
[----:B------:R0:W-:Y:S04]  /*e4d0*/  @!P5 STG.E.U8 desc[UR20][R24.64+0xd0], R7 ;  /* 0x0000d0071800d986 */ /* 0x0001e8000c101114 */
[----:B------:R-:W2:Y:S01]  /*e4e0*/  LDL.LU R224, [R1+0x40] ;  /* 0x0000400001e07983 */ /* 0x000ea20000300800 */
[----:B----4-:R-:W-:-:S03]  /*e4f0*/  FMUL R3, R226, UR32 ;  /* 0x00000020e2037c20 */ /* 0x010fc60008400000 */
[----:B------:R-:W4:Y:S01]  /*e500*/  LDL.LU R226, [R1+0x44] ;  /* 0x0000440001e27983 */ /* 0x000f220000300800 */
[----:B0-----:R-:W-:Y:S01]  /*e510*/  F2FP.SATFINITE.E4M3.F32.PACK_AB_MERGE_C R7, RZ, R0, RZ ;  /* 0x00000000ff07723e */ /* 0x001fe200048070ff */
[----:B------:R-:W-:Y:S02]  /*e520*/  FMUL R0, R227, UR32 ;  /* 0x00000020e3007c20 */ /* 0x000fe40008400000 */
[----:B------:R-:W4:Y:S01]  /*e530*/  LDL.LU R227, [R1+0x48] ;  /* 0x0000480001e37983 */ /* 0x000f220000300800 */
[C---:B------:R-:W-:Y:S02]  /*e540*/  ISETP.LT.OR P6, PT, R34.reuse, 0xd2, !P1 ;  /* 0x000000d22200780c */ /* 0x040fe40004fc1670 */
[C---:B------:R-:W-:Y:S01]  /*e550*/  ISETP.LT.OR P4, PT, R34.reuse, 0xd2, !P0 ;  /* 0x000000d22200780c */ /* 0x040fe20004781670 */
[----:B------:R-:W4:Y:S01]  /*e560*/  LDL.LU R219, [R1+0x4c] ;  /* 0x00004c0001db7983 */ /* 0x000f220000300800 */
[----:B------:R-:W-:Y:S02]  /*e570*/  F2FP.SATFINITE.E4M3.F32.PACK_AB_MERGE_C R5, RZ, R2, RZ ;  /* 0x00000002ff05723e */ /* 0x000fe400048070ff */
[----:B------:R-:W-:-:S02]  /*e580*/  ISETP.LT.OR P3, PT, R34, 0xd1, !P0 ;  /* 0x000000d12200780c */ /* 0x000fc40004761670 */
[----:B------:R-:W-:Y:S02]  /*e590*/  ISETP.LT.OR P5, PT, R34, 0xd9, !P1 ;  /* 0x000000d92200780c */ /* 0x000fe40004fa1670 */
[----:B------:R-:W-:-:S03]  /*e5a0*/  F2FP.SATFINITE.E4M3.F32.PACK_AB_MERGE_C R11, RZ, R0, RZ ;  /* 0x00000000ff0b723e */ /* 0x000fc600048070ff */
[----:B------:R0:W-:Y:S01]  /*e5b0*/  @!P6 STG.E.U8 desc[UR20][R24.64+0xd1], R9 ;  /* 0x0000d1091800e986 */ /* 0x0001e2000c101114 */
[----:B------:R-:W-:-:S03]  /*e5c0*/  ISETP.LT.OR P6, PT, R34, 0xda, !P1 ;  /* 0x000000da2200780c */ /* 0x000fc60004fc1670 */
[----:B------:R1:W-:Y:S01]  /*e5d0*/  @!P4 STG.E.U8 desc[UR20][R26.64+0xd1], R5 ;  /* 0x0000d1051a00c986 */ /* 0x0003e2000c101114 */
[----:B------:R-:W-:-:S03]  /*e5e0*/  ISETP.LT.OR P4, PT, R34, 0xda, !P0 ;  /* 0x000000da2200780c */ /* 0x000fc60004781670 */
[----:B------:R-:W-:Y:S01]  /*e5f0*/  @!P3 STG.E.U8 desc[UR20][R26.64+0xd0], R13 ;  /* 0x0000d00d1a00b986 */ /* 0x000fe2000c101114 */
[----:B0-----:R-:W-:-:S03]  /*e600*/  F2FP.SATFINITE.E4M3.F32.PACK_AB_MERGE_C R9, RZ, R3, RZ ;  /* 0x00000003ff09723e */ /* 0x001fc600048070ff */
[----:B------:R0:W-:Y:S04]  /*e610*/  @!P5 STG.E.U8 desc[UR20][R24.64+0xd8], R7 ;  /* 0x0000d8071800d986 */ /* 0x0001e8000c101114 */
[----:B------:R0:W-:Y:S01]  /*e620*/  @!P6 STG.E.U8 desc[UR20][R24.64+0xd9], R9 ;  /* 0x0000d9091800e986 */ /* 0x0001e2000c101114 */
[----:B---3--:R-:W-:-:S03]  /*e630*/  FMUL R0, R221, UR32 ;  /* 0x00000020dd007c20 */ /* 0x008fc60008400000 */
[----:B------:R-:W3:Y:S01]  /*e640*/  LDL.LU R221, [R1+0x50] ;  /* 0x0000500001dd7983 */ /* 0x000ee20000300800 */
[----:B------:R-:W-:-:S03]  /*e650*/  FMUL R2, R220, UR32 ;  /* 0x00000020dc027c20 */ /* 0x000fc60008400000 */
[----:B------:R-:W3:Y:S01]  /*e660*/  LDL.LU R220, [R1+0x54] ;  /* 0x0000540001dc7983 */ /* 0x000ee20000300800 */
[----:B-1----:R-:W-:Y:S01]  /*e670*/  F2FP.SATFINITE.E4M3.F32.PACK_AB_MERGE_C R5, RZ, R0, RZ ;  /* 0x00000000ff05723e */ /* 0x002fe200048070ff */
[----:B------:R-:W-:Y:S02]  /*e680*/  FMUL R3, R222, UR32 ;  /* 0x00000020de037c20 */ /* 0x000fe40008400000 */
[----:B------:R-:W3:Y:S01]  /*e690*/  LDL.LU R222, [R1+0x58] ;  /* 0x0000580001de7983 */ /* 0x000ee20000300800 */
[----:B0-----:R-:W-:Y:S01]  /*e6a0*/  F2FP.SATFINITE.E4M3.F32.PACK_AB_MERGE_C R7, RZ, R2, RZ ;  /* 0x00000002ff07723e */ /* 0x001fe200048070ff */
[----:B------:R-:W-:Y:S01]  /*e6b0*/  FMUL R4, R223, UR32 ;  /* 0x00000020df047c20 */ /* 0x000fe20008400000 */
[----:B------:R-:W-:Y:S01]  /*e6c0*/  F2FP.SATFINITE.E4M3.F32.PACK_AB_MERGE_C R9, RZ, R3, RZ ;  /* 0x00000003ff09723e */ /* 0x000fe200048070ff */
[----:B------:R-:W3:Y:S01]  /*e6d0*/  LDL.LU R223, [R1+0x5c] ;  /* 0x00005c0001df7983 */ /* 0x000ee20000300800 */
[----:B------:R-:W-:-:S03]  /*e6e0*/  FMUL R0, R225, UR32 ;  /* 0x00000020e1007c20 */ /* 0x000fc60008400000 */
[----:B------:R0:W-:Y:S04]  /*e6f0*/  @!P4 STG.E.U8 desc[UR20][R26.64+0xd9], R5 ;  /* 0x0000d9051a00c986 */ /* 0x0001e8000c101114 */
[----:B------:R-:W3:Y:S01]  /*e700*/  LDL.LU R225, [R1+0x60] ;  /* 0x0000600001e17983 */ /* 0x000ee20000300800 */
[----:B0-----:R-:W-:Y:S01]  /*e710*/  F2FP.SATFINITE.E4M3.F32.PACK_AB_MERGE_C R5, RZ, R0, RZ ;  /* 0x00000000ff05723e */ /* 0x001fe200048070ff */
[----:B--2---:R-:W-:Y:S02]  /*e720*/  FMUL R2, R224, UR32 ;  /* 0x00000020e0027c20 */ /* 0x004fe40008400000 */
[----:B------:R-:W2:Y:S01]  /*e730*/  LDL.LU R224, [R1+0x64] ;  /* 0x0000640001e07983 */ /* 0x000ea20000300800 */
[----:B----4-:R-:W-:-:S03]  /*e740*/  FMUL R3, R226, UR32 ;  /* 0x00000020e2037c20 */ /* 0x010fc60008400000 */
[----:B------:R-:W4:Y:S01]  /*e750*/  LDL.LU R226, [R1+0x68] ;  /* 0x0000680001e27983 */ /* 0x000f220000300800 */
[----:B------:R-:W-:-:S03]  /*e760*/  FMUL R0, R227, UR32 ;  /* 0x00000020e3007c20 */ /* 0x000fc60008400000 */
[----:B------:R-:W4:Y:S01]  /*e770*/  LDL.LU R227, [R1+0x6c] ;  /* 0x00006c0001e37983 */ /* 0x000f220000300800 */
[C---:B------:R-:W-:Y:S02]  /*e780*/  ISETP.LT.OR P3, PT, R34.reuse, 0xd9, !P0 ;  /* 0x000000d92200780c */ /* 0x040fe40004761670 */
[C---:B------:R-:W-:Y:S02]  /*e790*/  ISETP.LT.OR P5, PT, R34.reuse, 0xe1, !P1 ;  /* 0x000000e12200780c */ /* 0x040fe40004fa1670 */
[C---:B------:R-:W-:Y:S02]  /*e7a0*/  ISETP.LT.OR P6, PT, R34.reuse, 0xe2, !P1 ;  /* 0x000000e22200780c */ /* 0x040fe40004fc1670 */
[----:B------:R-:W-:-:S07]  /*e7b0*/  ISETP.LT.OR P4, PT, R34, 0xe2, !P0 ;  /* 0x000000e22200780c */ /* 0x000fce0004781670 */
[----:B------:R-:W-:Y:S01]  /*e7c0*/  @!P3 STG.E.U8 desc[UR20][R26.64+0xd8], R11 ;  /* 0x0000d80b1a00b986 */ /* 0x000fe2000c101114 */
[----:B------:R-:W-:-:S03]  /*e7d0*/  ISETP.LT.OR P3, PT, R34, 0xe1, !P0 ;  /* 0x000000e12200780c */ /* 0x000fc60004761670 */
[----:B------:R0:W-:Y:S01]  /*e7e0*/  @!P5 STG.E.U8 desc[UR20][R24.64+0xe0], R7 ;  /* 0x0000e0071800d986 */ /* 0x0001e2000c101114 */
[----:B------:R-:W-:-:S03]  /*e7f0*/  ISETP.LT.OR P5, PT, R34, 0xe9, !P1 ;  /* 0x000000e92200780c */ /* 0x000fc60004fa1670 */
[----:B------:R1:W-:Y:S01]  /*e800*/  @!P6 STG.E.U8 desc[UR20][R24.64+0xe1], R9 ;  /* 0x0000e1091800e986 */ /* 0x0003e2000c101114 */
[----:B------:R-:W-:Y:S02]  /*e810*/  ISETP.LT.OR P6, PT, R34, 0xea, !P1 ;  /* 0x000000ea2200780c */ /* 0x000fe40004fc1670 */
[----:B------:R-:W-:Y:S01]  /*e820*/  F2FP.SATFINITE.E4M3.F32.PACK_AB_MERGE_C R13, RZ, R4, RZ ;  /* 0x00000004ff0d723e */ /* 0x000fe200048070ff */
[----:B------:R1:W-:Y:S01]  /*e830*/  @!P4 STG.E.U8 desc[UR20][R26.64+0xe1], R5 ;  /* 0x0000e1051a00c986 */ /* 0x0003e2000c101114 */
[----:B0-----:R-:W-:-:S03]  /*e840*/  F2FP.SATFINITE.E4M3.F32.PACK_AB_MERGE_C R7, RZ, R2, RZ ;  /* 0x00000002ff07723e */ /* 0x001fc600048070ff */
[----:B------:R-:W-:Y:S01]  /*e850*/  @!P3 STG.E.U8 desc[UR20][R26.64+0xe0], R13 ;  /* 0x0000e00d1a00b986 */ /* 0x000fe2000c101114 */
[----:B-1----:R-:W-:-:S03]  /*e860*/  F2FP.SATFINITE.E4M3.F32.PACK_AB_MERGE_C R9, RZ, R3, RZ ;  /* 0x00000003ff09723e */ /* 0x002fc600048070ff */
[----:B------:R0:W-:Y:S01]  /*e870*/  @!P5 STG.E.U8 desc[UR20][R24.64+0xe8], R7 ;  /* 0x0000e8071800d986 */ /* 0x0001e2000c101114 */
[C---:B------:R-:W-:Y:S02]  /*e880*/  ISETP.LT.OR P3, PT, R34.reuse, 0xe9, !P0 ;  /* 0x000000e92200780c */ /* 0x040fe40004761670 */
[C---:B------:R-:W-:Y:S01]  /*e890*/  ISETP.LT.OR P4, PT, R34.reuse, 0xea, !P0 ;  /* 0x000000ea2200780c */ /* 0x040fe20004781670 */
[----:B------:R1:W-:Y:S01]  /*e8a0*/  @!P6 STG.E.U8 desc[UR20][R24.64+0xe9], R9 ;  /* 0x0000e9091800e986 */ /* 0x0003e2000c101114 */
[C---:B------:R-:W-:Y:S01]  /*e8b0*/  ISETP.LT.OR P5, PT, R34.reuse, 0xf1, !P1 ;  /* 0x000000f12200780c */ /* 0x040fe20004fa1670 */
[----:B------:R-:W-:Y:S01]  /*e8c0*/  FMUL R2, R219, UR32 ;  /* 0x00000020db027c20 */ /* 0x000fe20008400000 */
[----:B------:R-:W-:Y:S02]  /*e8d0*/  ISETP.LT.OR P6, PT, R34, 0xf2, !P1 ;  /* 0x000000f22200780c */ /* 0x000fe40004fc1670 */
[----:B------:R-:W-:Y:S02]  /*e8e0*/  F2FP.SATFINITE.E4M3.F32.PACK_AB_MERGE_C R11, RZ, R0, RZ ;  /* 0x00000000ff0b723e */ /* 0x000fe400048070ff */
[----:B------:R-:W-:-:S03]  /*e8f0*/  F2FP.SATFINITE.E4M3.F32.PACK_AB_MERGE_C R5, RZ, R2, RZ ;  /* 0x00000002ff05723e */ /* 0x000fc600048070ff */
[----:B------:R-:W-:Y:S01]  /*e900*/  @!P3 STG.E.U8 desc[UR20][R26.64+0xe8], R11 ;  /* 0x0000e80b1a00b986 */ /* 0x000fe2000c101114 */
[----:B------:R-:W-:-:S03]  /*e910*/  ISETP.LT.OR P3, PT, R34, 0xf1, !P0 ;  /* 0x000000f12200780c */ /* 0x000fc60004761670 */
[----:B------:R-:W-:Y:S01]  /*e920*/  @!P4 STG.E.U8 desc[UR20][R26.64+0xe9], R5 ;  /* 0x0000e9051a00c986 */ /* 0x000fe2000c101114 */
[C---:B------:R-:W-:Y:S02]  /*e930*/  ISETP.LT.OR P4, PT, R34.reuse, 0xf9, !P1 ;  /* 0x000000f92200780c */ /* 0x040fe40004f81670 */
[----:B------:R-:W-:Y:S01]  /*e940*/  ISETP.LT.OR P1, PT, R34, 0xfa, !P1 ;  /* 0x000000fa2200780c */ /* 0x000fe20004f21670 */
[----:B---3--:R-:W-:Y:S01]  /*e950*/  FMUL R0, R221, UR32 ;  /* 0x00000020dd007c20 */ /* 0x008fe20008400000 */
[----:B------:R-:W-:-:S04]  /*e960*/  FMUL R3, R220, UR32 ;  /* 0x00000020dc037c20 */ /* 0x000fc80008400000 */
[----:B0-----:R-:W-:Y:S02]  /*e970*/  F2FP.SATFINITE.E4M3.F32.PACK_AB_MERGE_C R7, RZ, R0, RZ ;  /* 0x00000000ff07723e */ /* 0x001fe400048070ff */
[----:B-1----:R-:W-:Y:S01]  /*e980*/  F2FP.SATFINITE.E4M3.F32.PACK_AB_MERGE_C R9, RZ, R3, RZ ;  /* 0x00000003ff09723e */ /* 0x002fe200048070ff */
[----:B------:R-:W-:Y:S02]  /*e990*/  FMUL R0, R222, UR32 ;  /* 0x00000020de007c20 */ /* 0x000fe40008400000 */
[----:B------:R0:W-:Y:S01]  /*e9a0*/  @!P5 STG.E.U8 desc[UR20][R24.64+0xf0], R7 ;  /* 0x0000f0071800d986 */ /* 0x0001e2000c101114 */
[----:B------:R-:W-:-:S03]  /*e9b0*/  ISETP.LT.OR P5, PT, R34, 0xf2, !P0 ;  /* 0x000000f22200780c */ /* 0x000fc600047a1670 */
[----:B------:R1:W-:Y:S01]  /*e9c0*/  @!P6 STG.E.U8 desc[UR20][R24.64+0xf1], R9 ;  /* 0x0000f1091800e986 */ /* 0x0003e2000c101114 */
[C---:B------:R-:W-:Y:S02]  /*e9d0*/  ISETP.LT.OR P6, PT, R34.reuse, 0xf9, !P0 ;  /* 0x000000f92200780c */ /* 0x040fe400047c1670 */
[----:B------:R-:W-:Y:S01]  /*e9e0*/  F2FP.SATFINITE.E4M3.F32.PACK_AB_MERGE_C R13, RZ, R0, RZ ;  /* 0x00000000ff0d723e */ /* 0x000fe200048070ff */
[----:B------:R-:W-:Y:S01]  /*e9f0*/  FMUL R0, R223, UR32 ;  /* 0x00000020df007c20 */ /* 0x000fe20008400000 */
[----:B------:R-:W-:Y:S01]  /*ea00*/  ISETP.LT.OR P0, PT, R34, 0xfa, !P0 ;  /* 0x000000fa2200780c */ /* 0x000fe20004701670 */
[----:B------:R-:W-:-:S03]  /*ea10*/  FMUL R2, R225, UR32 ;  /* 0x00000020e1027c20 */ /* 0x000fc60008400000 */
[----:B0-----:R-:W-:Y:S02]  /*ea20*/  F2FP.SATFINITE.E4M3.F32.PACK_AB_MERGE_C R7, RZ, R0, RZ ;  /* 0x00000000ff07723e */ /* 0x001fe400048070ff */
[----:B-1----:R-:W-:Y:S01]  /*ea30*/  F2FP.SATFINITE.E4M3.F32.PACK_AB_MERGE_C R9, RZ, R2, RZ ;  /* 0x00000002ff09723e */ /* 0x002fe200048070ff */
[----:B--2---:R-:W-:Y:S01]  /*ea40*/  FMUL R3, R224, UR32 ;  /* 0x00000020e0037c20 */ /* 0x004fe20008400000 */
[----:B----4-:R-:W-:Y:S01]  /*ea50*/  FMUL R4, R226, UR32 ;  /* 0x00000020e2047c20 */ /* 0x010fe20008400000 */
[----:B------:R-:W-:-:S03]  /*ea60*/  FMUL R5, R227, UR32 ;  /* 0x00000020e3057c20 */ /* 0x000fc60008400000 */
[----:B------:R-:W-:Y:S02]  /*ea70*/  F2FP.SATFINITE.E4M3.F32.PACK_AB_MERGE_C R3, RZ, R3, RZ ;  /* 0x00000003ff03723e */ /* 0x000fe400048070ff */
[----:B------:R-:W-:Y:S02]  /*ea80*/  F2FP.SATFINITE.E4M3.F32.PACK_AB_MERGE_C R11, RZ, R4, RZ ;  /* 0x00000004ff0b723e */ /* 0x000fe400048070ff */
[----:B------:R-:W-:Y:S01]  /*ea90*/  F2FP.SATFINITE.E4M3.F32.PACK_AB_MERGE_C R5, RZ, R5, RZ ;  /* 0x00000005ff05723e */ /* 0x000fe200048070ff */
[----:B------:R0:W-:Y:S04]  /*eaa0*/  @!P3 STG.E.U8 desc[UR20][R26.64+0xf0], R13 ;  /* 0x0000f00d1a00b986 */ /* 0x0001e8000c101114 */
[----:B------:R0:W-:Y:S04]  /*eab0*/  @!P5 STG.E.U8 desc[UR20][R26.64+0xf1], R7 ;  /* 0x0000f1071a00d986 */ /* 0x0001e8000c101114 */
[----:B------:R0:W-:Y:S04]  /*eac0*/  @!P4 STG.E.U8 desc[UR20][R24.64+0xf8], R9 ;  /* 0x0000f8091800c986 */ /* 0x0001e8000c101114 */
[----:B------:R0:W-:Y:S04]  /*ead0*/  @!P1 STG.E.U8 desc[UR20][R24.64+0xf9], R3 ;  /* 0x0000f90318009986 */ /* 0x0001e8000c101114 */
[----:B------:R0:W-:Y:S04]  /*eae0*/  @!P6 STG.E.U8 desc[UR20][R26.64+0xf8], R11 ;  /* 0x0000f80b1a00e986 */ /* 0x0001e8000c101114 */
[----:B------:R0:W-:Y:S02]  /*eaf0*/  @!P0 STG.E.U8 desc[UR20][R26.64+0xf9], R5 ;  /* 0x0000f9051a008986 */ /* 0x0001e4000c101114 */
.L_x_297:
[----:B------:R-:W-:Y:S05]  /*eb00*/  BSYNC B0 ;  /* 0x0000000000007941 */ /* 0x000fea0003800000 */
.L_x_39:
[----:B------:R-:W2:Y:S01]  /*eb10*/  LDL.LU R22, [R1+0x7c] ;  /* 0x00007c0001167983 */ /* 0x000ea20000300800 */
[----:B0----5:R-:W-:Y:S01]  /*eb20*/  IMAD.U32 R3, RZ, RZ, UR12 ;  /* 0x0000000cff037e24 */ /* 0x021fe2000f8e00ff */
[----:B------:R-:W-:Y:S02]  /*eb30*/  ULDC.64 UR6, c[0x0][0x650] ;  /* 0x0001940000067ab9 */ /* 0x000fe40000000a00 */
[----:B------:R-:W3:Y:S01]  /*eb40*/  LDL.LU R19, [R1+0x80] ;  /* 0x0000800001137983 */ /* 0x000ee20000300800 */
[----:B------:R-:W-:Y:S01]  /*eb50*/  IMAD.U32 R0, RZ, RZ, UR16 ;  /* 0x00000010ff007e24 */ /* 0x000fe2000f8e00ff */
[----:B------:R0:W-:Y:S01]  /*eb60*/  SYNCS.ARRIVE.TRANS64.A1T0 RZ, [R3+UR28], RZ ;  /* 0x000000ff03ff79a7 */ /* 0x0001e2000810001c */
[----:B------:R-:W-:Y:S02]  /*eb70*/  IMAD.U32 R2, RZ, RZ, UR16 ;  /* 0x00000010ff027e24 */ /* 0x000fe4000f8e00ff */
[----:B------:R-:W-:Y:S02]  /*eb80*/  IMAD.MOV.U32 R4, RZ, RZ, -0x1 ;  /* 0xffffffffff047424 */ /* 0x000fe400078e00ff */
[----:B0-----:R-:W-:Y:S01]  /*eb90*/  IMAD.U32 R3, RZ, RZ, UR13 ;  /* 0x0000000dff037e24 */ /* 0x001fe2000f8e00ff */
[----:B---3--:R-:W-:-:S02]  /*eba0*/  LEA R19, P0, R0, R19, 0x1 ;  /* 0x0000001300137211 */ /* 0x008fc400078008ff */
[----:B------:R-:W-:Y:S02]  /*ebb0*/  PRMT R0, RZ, 0x7610, R0 ;  /* 0x00007610ff007816 */ /* 0x000fe40000000000 */
[----:B--2---:R-:W-:Y:S01]  /*ebc0*/  LEA.HI.X R22, R2, R22, R3, 0x1, P0 ;  /* 0x0000001602167211 */ /* 0x004fe200000f0c03 */
[----:B------:R-:W-:Y:S01]  /*ebd0*/  IMAD.MOV.U32 R2, RZ, RZ, -0x1 ;  /* 0xffffffffff027424 */ /* 0x000fe200078e00ff */
[----:B------:R0:W-:Y:S01]  /*ebe0*/  STL [R1+0x80], R19 ;  /* 0x0000801301007387 */ /* 0x0001e20000100800 */
[----:B------:R-:W-:Y:S01]  /*ebf0*/  IMAD.MOV.U32 R3, RZ, RZ, -0x1 ;  /* 0xffffffffff037424 */ /* 0x000fe200078e00ff */
[----:B------:R-:W-:Y:S02]  /*ec00*/  ISETP.GE.U32.AND P0, PT, R19, UR6, PT ;  /* 0x0000000613007c0c */ /* 0x000fe4000bf06070 */
[----:B------:R0:W-:Y:S02]  /*ec10*/  STL [R1+0x7c], R22 ;  /* 0x00007c1601007387 */ /* 0x0001e40000100800 */
[----:B------:R-:W-:-:S02]  /*ec20*/  ISETP.GE.U32.AND.EX P0, PT, R22, UR7, PT, P0 ;  /* 0x0000000716007c0c */ /* 0x000fc4000bf06100 */
[----:B------:R0:W-:Y:S04]  /*ec30*/  STL [R1+0x84], R4 ;  /* 0x0000840401007387 */ /* 0x0001e80000100800 */
[----:B------:R0:W-:Y:S04]  /*ec40*/  STL [R1+0x74], R2 ;  /* 0x0000740201007387 */ /* 0x0001e80000100800 */
[----:B------:R0:W-:Y:S03]  /*ec50*/  STL [R1+0x88], R3 ;  /* 0x0000880301007387 */ /* 0x0001e60000100800 */
[----:B------:R-:W-:Y:S05]  /*ec60*/  @P0 BRA `(.L_x_298) ;  /* 0x0000000400740947 */ /* 0x000fea0003800000 */
[----:B------:R-:W2:Y:S01]  /*ec70*/  S2R R14, SR_CTAID.X ;  /* 0x00000000000e7919 */ /* 0x000ea20000002500 */
[----:B------:R-:W3:Y:S01]  /*ec80*/  LDC.64 R8, c[0x0][0x628] ;  /* 0x00018a00ff087b82 */ /* 0x000ee20000000a00 */
[----:B------:R-:W-:Y:S01]  /*ec90*/  ULDC UR6, c[0x0][0x150] ;  /* 0x0000540000067ab9 */ /* 0x000fe20000000800 */
[----:B------:R-:W-:Y:S01]  /*eca0*/  IMAD.MOV.U32 R6, RZ, RZ, R19 ;  /* 0x000000ffff067224 */ /* 0x000fe200078e0013 */
[----:B------:R-:W0:Y:S01]  /*ecb0*/  S2R R16, SR_CTAID.Y ;  /* 0x0000000000107919 */ /* 0x000e220000002600 */
[----:B------:R-:W-:-:S04]  /*ecc0*/  IMAD.MOV.U32 R7, RZ, RZ, R22 ;  /* 0x000000ffff077224 */ /* 0x000fc800078e0016 */
[----:B------:R-:W0:Y:S08]  /*ecd0*/  LDC R17, c[0x0][0x144] ;  /* 0x00005100ff117b82 */ /* 0x000e300000000800 */
[----:B------:R-:W0:Y:S08]  /*ece0*/  LDC R10, c[0x0][0x630] ;  /* 0x00018c00ff0a7b82 */ /* 0x000e300000000800 */
[----:B------:R-:W0:Y:S01]  /*ecf0*/  LDC.64 R12, c[0x0][0x620] ;  /* 0x00018800ff0c7b82 */ /* 0x000e220000000a00 */
[----:B---3--:R-:W-:-:S04]  /*ed00*/  ISETP.NE.U32.AND P0, PT, R8, RZ, PT ;  /* 0x000000ff0800720c */ /* 0x008fc80003f05070 */
[----:B------:R-:W-:Y:S02]  /*ed10*/  ISETP.NE.AND.EX P0, PT, R9, RZ, PT, P0 ;  /* 0x000000ff0900720c */ /* 0x000fe40003f05300 */
[----:B--2---:R-:W-:-:S05]  /*ed20*/  I2FP.F32.U32 R0, R14 ;  /* 0x0000000e00007245 */ /* 0x004fca0000201000 */
[----:B------:R-:W-:-:S04]  /*ed30*/  FMUL R0, R0, UR6 ;  /* 0x0000000600007c20 */ /* 0x000fc80008400000 */
[----:B------:R2:W3:Y:S02]  /*ed40*/  F2I.U32.TRUNC.NTZ R15, R0 ;  /* 0x00000000000f7305 */ /* 0x0004e4000020f000 */
[----:B------:R-:W-:Y:S05]  /*ed50*/  @!P0 BRA `(.L_x_299) ;  /* 0x0000000000288947 */ /* 0x000fea0003800000 */
[----:B--2---:R-:W2:Y:S02]  /*ed60*/  LDC R0, c[0x0][0x634] ;  /* 0x00018d00ff007b82 */ /* 0x004ea40000000800 */
[----:B--2---:R-:W-:-:S05]  /*ed70*/  IADD3 R7, P0, R19, R0, RZ ;  /* 0x0000000013077210 */ /* 0x004fca0007f1e0ff */
[----:B------:R-:W-:-:S04]  /*ed80*/  IMAD.X R11, RZ, RZ, R22, P0 ;  /* 0x000000ffff0b7224 */ /* 0x000fc800000e0616 */
[----:B0-----:R-:W-:-:S04]  /*ed90*/  IMAD.WIDE.U32 R2, R11, R8, RZ ;  /* 0x000000080b027225 */ /* 0x001fc800078e00ff */
[----:B------:R-:W-:-:S04]  /*eda0*/  IMAD.WIDE.U32 R4, P0, R7, R9, R2 ;  /* 0x0000000907047225 */ /* 0x000fc80007800002 */
[----:B------:R-:W-:-:S04]  /*edb0*/  IMAD.WIDE.U32 R2, R7, R8, RZ ;  /* 0x0000000807027225 */ /* 0x000fc800078e00ff */
[----:B------:R-:W-:Y:S01]  /*edc0*/  IMAD.X R7, RZ, RZ, RZ, P0 ;  /* 0x000000ffff077224 */ /* 0x000fe200000e06ff */
[----:B------:R-:W-:Y:S01]  /*edd0*/  IADD3 RZ, P0, R3, R4, RZ ;  /* 0x0000000403ff7210 */ /* 0x000fe20007f1e0ff */
[----:B------:R-:W-:-:S04]  /*ede0*/  IMAD.MOV.U32 R6, RZ, RZ, R5 ;  /* 0x000000ffff067224 */ /* 0x000fc800078e0005 */
[----:B------:R-:W-:-:S08]  /*edf0*/  IMAD.WIDE.U32.X R6, R11, R9, R6, P0 ;  /* 0x000000090b067225 */ /* 0x000fd000000e0406 */
.L_x_299:
[-CC-:B0-----:R-:W-:Y:S01]  /*ee00*/  SHF.R.U64 R11, R6, R10.reuse, R7.reuse ;  /* 0x0000000a060b7219 */ /* 0x181fe20000001207 */
[----:B------:R-:W0:Y:S01]  /*ee10*/  LDC.64 R20, c[0x0][0x640] ;  /* 0x00019000ff147b82 */ /* 0x000e220000000a00 */
[----:B--2---:R-:W-:Y:S01]  /*ee20*/  SHF.R.U32.HI R0, RZ, R10, R7 ;  /* 0x0000000aff007219 */ /* 0x004fe20000011607 */
[----:B------:R-:W-:Y:S01]  /*ee30*/  IMAD.MOV.U32 R2, RZ, RZ, R19 ;  /* 0x000000ffff027224 */ /* 0x000fe200078e0013 */
[----:B------:R-:W-:Y:S01]  /*ee40*/  IADD3 R5, P0, RZ, -R11, RZ ;  /* 0x8000000bff057210 */ /* 0x000fe20007f1e0ff */
[----:B---3--:R-:W-:Y:S01]  /*ee50*/  IMAD.MOV R15, RZ, RZ, -R15 ;  /* 0x000000ffff0f7224 */ /* 0x008fe200078e0a0f */
[----:B------:R-:W-:Y:S01]  /*ee60*/  ULDC UR6, c[0x0][0x154] ;  /* 0x0000550000067ab9 */ /* 0x000fe20000000800 */
[----:B------:R-:W-:Y:S02]  /*ee70*/  IMAD.MOV.U32 R7, RZ, RZ, 0x1 ;  /* 0x00000001ff077424 */ /* 0x000fe400078e00ff */
[----:B------:R-:W2:Y:S01]  /*ee80*/  LDC R4, c[0x0][0x618] ;  /* 0x00018600ff047b82 */ /* 0x000ea20000000800 */
[----:B------:R-:W-:-:S02]  /*ee90*/  IMAD.X R3, RZ, RZ, ~R0, P0 ;  /* 0x000000ffff037224 */ /* 0x000fc400000e0e00 */
[----:B------:R-:W-:Y:S02]  /*eea0*/  IMAD R17, R17, R15, R14 ;  /* 0x0000000f11117224 */ /* 0x000fe400078e020e */
[-C--:B------:R-:W-:Y:S02]  /*eeb0*/  IMAD R0, R3, R12.reuse, RZ ;  /* 0x0000000c03007224 */ /* 0x080fe400078e02ff */
[----:B------:R-:W-:Y:S01]  /*eec0*/  IMAD.MOV.U32 R3, RZ, RZ, R22 ;  /* 0x000000ffff037224 */ /* 0x000fe200078e0016 */
[----:B------:R-:W3:Y:S01]  /*eed0*/  LDC R6, c[0x0][0x608] ;  /* 0x00018200ff067b82 */ /* 0x000ee20000000800 */
[----:B------:R-:W-:-:S04]  /*eee0*/  IMAD.WIDE.U32 R2, R5, R12, R2 ;  /* 0x0000000c05027225 */ /* 0x000fc800078e0002 */
[----:B------:R-:W-:-:S03]  /*eef0*/  IMAD R5, R5, R13, R0 ;  /* 0x0000000d05057224 */ /* 0x000fc600078e0200 */
[----:B------:R-:W5:Y:S01]  /*ef00*/  LDC R18, c[0x0][0x658] ;  /* 0x00019600ff127b82 */ /* 0x000f620000000800 */
[----:B------:R-:W-:Y:S01]  /*ef10*/  I2FP.F32.U32 R0, R16 ;  /* 0x0000001000007245 */ /* 0x000fe20000201000 */
[----:B------:R-:W-:Y:S01]  /*ef20*/  IMAD.IADD R3, R3, 0x1, R5 ;  /* 0x0000000103037824 */ /* 0x000fe200078e0205 */
[----:B0-----:R-:W-:Y:S01]  /*ef30*/  ISETP.NE.U32.AND P0, PT, R20, RZ, PT ;  /* 0x000000ff1400720c */ /* 0x001fe20003f05070 */
[----:B------:R-:W-:Y:S02]  /*ef40*/  IMAD.MOV.U32 R5, RZ, RZ, -0x1 ;  /* 0xffffffffff057424 */ /* 0x000fe400078e00ff */
[----:B------:R-:W-:Y:S02]  /*ef50*/  FMUL R0, R0, UR6 ;  /* 0x0000000600007c20 */ /* 0x000fe40008400000 */
[----:B------:R-:W0:Y:S01]  /*ef60*/  LDC R15, c[0x0][0x148] ;  /* 0x00005200ff0f7b82 */ /* 0x000e220000000800 */
[----:B--2---:R-:W-:Y:S01]  /*ef70*/  SHF.R.U64 R10, R2, R4, R3 ;  /* 0x00000004020a7219 */ /* 0x004fe20000001203 */
[----:B------:R2:W0:Y:S01]  /*ef80*/  F2I.U32.TRUNC.NTZ R13, R0 ;  /* 0x00000000000d7305 */ /* 0x000422000020f000 */
[----:B------:R-:W-:-:S02]  /*ef90*/  ISETP.NE.AND.EX P0, PT, R21, RZ, PT, P0 ;  /* 0x000000ff1500720c */ /* 0x000fc40003f05300 */
[----:B------:R-:W-:-:S03]  /*efa0*/  SHF.R.U32.HI R3, RZ, R4, R3 ;  /* 0x00000004ff037219 */ /* 0x000fc60000011603 */
[----:B------:R-:W0:Y:S01]  /*efb0*/  LDC R14, c[0x0][0x600] ;  /* 0x00018000ff0e7b82 */ /* 0x000e220000000800 */
[-CC-:B---3--:R-:W-:Y:S02]  /*efc0*/  SHF.R.U64 R8, R10, R6.reuse, R3.reuse ;  /* 0x000000060a087219 */ /* 0x188fe40000001203 */
[----:B------:R-:W-:-:S05]  /*efd0*/  SHF.R.U32.HI R3, RZ, R6, R3 ;  /* 0x00000006ff037219 */ /* 0x000fca0000011603 */
[----:B------:R-:W3:Y:S01]  /*efe0*/  LDC R22, c[0x0][0x648] ;  /* 0x00019200ff167b82 */ /* 0x000ee20000000800 */
[-CC-:B-----5:R-:W-:Y:S02]  /*eff0*/  SHF.R.U64 R12, R8, R18.reuse, R3.reuse ;  /* 0x00000012080c7219 */ /* 0x1a0fe40000001203 */
[-C--:B------:R-:W-:Y:S02]  /*f000*/  SHF.L.U32 R5, R5, R18.reuse, RZ ;  /* 0x0000001205057219 */ /* 0x080fe400000006ff */
[-C--:B------:R-:W-:Y:S01]  /*f010*/  SHF.R.U32.HI R3, RZ, R18.reuse, R3 ;  /* 0x00000012ff037219 */ /* 0x080fe20000011603 */
[----:B------:R-:W-:Y:S01]  /*f020*/  IMAD.MOV.U32 R2, RZ, RZ, R12 ;  /* 0x000000ffff027224 */ /* 0x000fe200078e000c */
[----:B------:R-:W-:Y:S01]  /*f030*/  SHF.L.U32 R18, R7, R18, RZ ;  /* 0x0000001207127219 */ /* 0x000fe200000006ff */
[----:B------:R-:W0:Y:S01]  /*f040*/  LDC R23, c[0x0][0x638] ;  /* 0x00018e00ff177b82 */ /* 0x000e220000000800 */
[----:B------:R-:W-:-:S07]  /*f050*/  LOP3.LUT R19, RZ, R5, RZ, 0x33, !PT ;  /* 0x00000005ff137212 */ /* 0x000fce00078e33ff */
[----:B------:R-:W0:Y:S01]  /*f060*/  LDC R24, c[0x0][0x610] ;  /* 0x00018400ff187b82 */ /* 0x000e220000000800 */
[----:B--2---:R-:W-:Y:S05]  /*f070*/  @!P0 BRA `(.L_x_300) ;  /* 0x0000000000288947 */ /* 0x004fea0003800000 */
        /* <DEDUP_REMOVED lines=10> */
.L_x_300:
[----:B---3--:R-:W-:Y:S01]  /*f120*/  SHF.R.U64 R0, R2, R22, R3 ;  /* 0x0000001602007219 */ /* 0x008fe20000001203 */
[----:B0-----:R-:W-:Y:S01]  /*f130*/  VIADD R7, R14, 0xffffffff ;  /* 0xffffffff0e077836 */ /* 0x001fe20000000000 */
[----:B------:R-:W-:Y:S01]  /*f140*/  LOP3.LUT R5, R8, R19, RZ, 0xc0, !PT ;  /* 0x0000001308057212 */ /* 0x000fe200078ec0ff */
[----:B------:R-:W-:Y:S02]  /*f150*/  IMAD.MOV R13, RZ, RZ, -R13 ;  /* 0x000000ffff0d7224 */ /* 0x000fe400078e0a0d */
[----:B------:R-:W-:Y:S02]  /*f160*/  IMAD.MOV R3, RZ, RZ, -R0 ;  /* 0x000000ffff037224 */ /* 0x000fe400078e0a00 */
[----:B------:R-:W-:Y:S01]  /*f170*/  IMAD R2, R18, R0, R5 ;  /* 0x0000000012027224 */ /* 0x000fe200078e0205 */
[----:B------:R-:W-:Y:S01]  /*f180*/  LOP3.LUT R5, R10, R7, RZ, 0xc0, !PT ;  /* 0x000000070a057212 */ /* 0x000fe200078ec0ff */
[----:B------:R-:W-:Y:S02]  /*f190*/  @P2 IMAD R17, R15, R13, R16 ;  /* 0x0000000d0f112224 */ /* 0x000fe400078e0210 */
[----:B------:R-:W-:-:S02]  /*f1a0*/  IMAD R0, R3, R23, R12 ;  /* 0x0000001703007224 */ /* 0x000fc400078e020c */
[----:B------:R-:W-:Y:S02]  /*f1b0*/  IMAD.MOV.U32 R4, RZ, RZ, 0x1 ;  /* 0x00000001ff047424 */ /* 0x000fe400078e00ff */
[----:B------:R-:W-:Y:S02]  /*f1c0*/  IMAD R2, R2, R24, R17 ;  /* 0x0000001802027224 */ /* 0x000fe400078e0211 */
[----:B------:R-:W-:Y:S01]  /*f1d0*/  IMAD R3, R0, R14, R5 ;  /* 0x0000000e00037224 */ /* 0x000fe200078e0205 */
[----:B------:R-:W-:-:S04]  /*f1e0*/  PRMT R0, R4, 0x7610, R0 ;  /* 0x0000761004007816 */ /* 0x000fc80000000000 */
[----:B------:R-:W-:Y:S02]  /*f1f0*/  SEL R4, R3, R2, !P2 ;  /* 0x0000000203047207 */ /* 0x000fe40005000000 */
[----:B------:R-:W-:-:S03]  /*f200*/  SEL R2, R2, R3, !P2 ;  /* 0x0000000302027207 */ /* 0x000fc60005000000 */
[----:B------:R2:W-:Y:S04]  /*f210*/  STL [R1+0x88], R4 ;  /* 0x0000880401007387 */ /* 0x0005e80000100800 */
[----:B------:R2:W-:Y:S04]  /*f220*/  STL [R1+0x74], R11 ;  /* 0x0000740b01007387 */ /* 0x0005e80000100800 */
[----:B------:R2:W-:Y:S02]  /*f230*/  STL [R1+0x84], R2 ;  /* 0x0000840201007387 */ /* 0x0005e40000100800 */
.L_x_298:
[----:B------:R-:W-:Y:S01]  /*f240*/  LOP3.LUT P0, RZ, R0, 0xff, RZ, 0xc0, !PT ;  /* 0x000000ff00ff7812 */ /* 0x000fe2000780c0ff */
[----:B------:R-:W-:-:S12]  /*f250*/  ULOP3.LUT UR27, UR27, 0x1, URZ, 0x3c, !UPT ;  /* 0x000000011b1b7892 */ /* 0x000fd8000f8e3c3f */
[----:B------:R-:W-:Y:S05]  /*f260*/  @P0 BRA `(.L_x_301) ;  /* 0xffffff2400600947 */ /* 0x000fea000383ffff */
[----:B------:R-:W-:Y:S05]  /*f270*/  EXIT ;  /* 0x000000000000794d */ /* 0x000fea0003800000 */
.L_x_17:
[----:B------:R-:W-:-:S08]  /*f280*/  ISETP.NE.AND P0, PT, RZ, UR6, PT ;  /* 0x00000006ff007c0c */ /* 0x000fd0000bf05270 */
[----:B0123--:R-:W0:-:S00]  /*f290*/  USETMAXREG.DEALLOC.CTAPOOL 0x28 ;  /* 0x00000028000079c8 */ /* 0x00fe0000080e0500 */
[----:B------:R-:W-:Y:S05]  /*f2a0*/  @P0 EXIT ;  /* 0x000000000000094d */ /* 0x000fea0003800000 */
[----:B0-----:R-:W-:Y:S01]  /*f2b0*/  LOP3.LUT P0, RZ, R0, 0xff, RZ, 0xc0, !PT ;  /* 0x000000ff00ff7812 */ /* 0x001fe2000780c0ff */
[----:B------:R-:W-:Y:S02]  /*f2c0*/  IMAD.MOV.U32 R0, RZ, RZ, 0x1 ;  /* 0x00000001ff007424 */ /* 0x000fe400078e00ff */
[----:B------:R-:W-:-:S10]  /*f2d0*/  IMAD.MOV.U32 R10, RZ, RZ, RZ ;  /* 0x000000ffff0a7224 */ /* 0x000fd400078e00ff */
[----:B------:R-:W-:Y:S05]  /*f2e0*/  @!P0 BRA `(.L_x_302) ;  /* 0x0000000c00608947 */ /* 0x000fea0003800000 */
[----:B------:R-:W0:Y:S01]  /*f2f0*/  S2R R8, SR_CgaCtaId ;  /* 0x0000000000087919 */ /* 0x000e220000008800 */
[----:B------:R-:W-:Y:S01]  /*f300*/  LOP3.LUT P0, RZ, R3, 0x1f, RZ, 0xc0, !PT ;  /* 0x0000001f03ff7812 */ /* 0x000fe2000780c0ff */
[----:B------:R-:W-:Y:S01]  /*f310*/  ULDC UR5, c[0x0][0x658] ;  /* 0x0001960000057ab9 */ /* 0x000fe20000000800 */
[----:B------:R-:W-:Y:S01]  /*f320*/  UMOV UR6, 0xffffffff ;  /* 0xffffffff00067882 */ /* 0x000fe20000000000 */
[----:B------:R-:W-:Y:S01]  /*f330*/  BSSY B0, `(.L_x_302) ;  /* 0x00000d3000007945 */ /* 0x000fe20003800000 */
[----:B------:R-:W-:Y:S01]  /*f340*/  USHF.L.U32 UR6, UR6, UR5, URZ ;  /* 0x0000000506067299 */ /* 0x000fe2000800063f */
[C---:B------:R-:W-:Y:S01]  /*f350*/  ISETP.NE.AND P3, PT, R2.reuse, RZ, PT ;  /* 0x000000ff0200720c */ /* 0x040fe20003f65270 */
[----:B------:R-:W-:Y:S01]  /*f360*/  IMAD.MOV.U32 R11, RZ, RZ, 0x1 ;  /* 0x00000001ff0b7424 */ /* 0x000fe200078e00ff */
[----:B------:R-:W-:Y:S01]  /*f370*/  ISETP.NE.OR P0, PT, R2, RZ, !P0 ;  /* 0x000000ff0200720c */ /* 0x000fe20004705670 */
[----:B------:R-:W-:Y:S01]  /*f380*/  IMAD.MOV.U32 R0, RZ, RZ, 0x1 ;  /* 0x00000001ff007424 */ /* 0x000fe200078e00ff */
[----:B------:R-:W-:Y:S01]  /*f390*/  ULDC UR4, c[0x0][0x600] ;  /* 0x0001800000047ab9 */ /* 0x000fe20000000800 */
[----:B------:R-:W-:Y:S01]  /*f3a0*/  IMAD.MOV.U32 R10, RZ, RZ, RZ ;  /* 0x000000ffff0a7224 */ /* 0x000fe200078e00ff */
[----:B------:R-:W-:Y:S01]  /*f3b0*/  UMOV UR7, 0x1 ;  /* 0x0000000100077882 */ /* 0x000fe20000000000 */
[----:B------:R-:W-:-:S02]  /*f3c0*/  UIADD3 UR26, UR14, 0x1, URZ ;  /* 0x000000010e1a7890 */ /* 0x000fc4000fffe03f */
[----:B------:R-:W-:Y:S02]  /*f3d0*/  ULOP3.LUT UR27, UR15, 0x2, URZ, 0xfc, !UPT ;  /* 0x000000020f1b7892 */ /* 0x000fe4000f8efc3f */
[----:B------:R-:W-:Y:S02]  /*f3e0*/  UIADD3 UR4, UR4, -0x1, URZ ;  /* 0xffffffff04047890 */ /* 0x000fe4000fffe03f */
[----:B------:R-:W-:Y:S02]  /*f3f0*/  USHF.L.U32 UR22, UR7, UR5, URZ ;  /* 0x0000000507167299 */ /* 0x000fe4000800063f */
[----:B------:R-:W-:Y:S01]  /*f400*/  ULOP3.LUT UR21, URZ, UR6, URZ, 0x33, !UPT ;  /* 0x000000063f157292 */ /* 0x000fe2000f8e333f */
[----:B------:R-:W-:Y:S01]  /*f410*/  ULDC.64 UR24, c[0x0][0x198] ;  /* 0x0000660000187ab9 */ /* 0x000fe20000000a00 */
[C---:B0-----:R-:W-:Y:S02]  /*f420*/  IMAD.SHL.U32 R9, R8.reuse, 0x80, RZ ;  /* 0x0000008008097824 */ /* 0x041fe400078e00ff */
[----:B------:R-:W-:-:S03]  /*f430*/  IMAD.SHL.U32 R8, R8, 0x4000, RZ ;  /* 0x0000400008087824 */ /* 0x000fc600078e00ff */
[----:B------:R-:W-:Y:S02]  /*f440*/  LOP3.LUT R9, R9, 0x80, RZ, 0xc0, !PT ;  /* 0x0000008009097812 */ /* 0x000fe400078ec0ff */
[----:B------:R-:W-:-:S07]  /*f450*/  LOP3.LUT R8, R8, 0x4000, RZ, 0xc0, !PT ;  /* 0x0000400008087812 */ /* 0x000fce00078ec0ff */
.L_x_314:
[----:B------:R-:W-:-:S03]  /*f460*/  UMOV UR5, 0xffffffff ;  /* 0xffffffff00057882 */ /* 0x000fc60000000000 */
[----:B01----:R-:W-:Y:S05]  /*f470*/  BRA.DIV UR5, `(.L_x_303) ;  /* 0x00000012054c7947 */ /* 0x003fea000b800000 */
[----:B------:R-:W-:-:S13]  /*f480*/  ELECT P1, URZ, PT ;  /* 0x00000000003f782f */ /* 0x000fda0003820000 */
.L_x_328:
[----:B------:R-:W0:Y:S01]  /*f490*/  LDC R2, c[0x0][0x28c] ;  /* 0x0000a300ff027b82 */ /* 0x000e220000000800 */
[----:B------:R-:W-:Y:S01]  /*f4a0*/  BSSY B1, `(.L_x_304) ;  /* 0x000003d000017945 */ /* 0x000fe20003800000 */
[----:B0-----:R-:W-:-:S13]  /*f4b0*/  ISETP.LT.OR P1, PT, R2, 0x1, !P1 ;  /* 0x000000010200780c */ /* 0x001fda0004f21670 */
[----:B------:R-:W-:Y:S05]  /*f4c0*/  @P1 BRA `(.L_x_305) ;  /* 0x0000000000e81947 */ /* 0x000fea0003800000 */
[----:B------:R-:W2:Y:S04]  /*f4d0*/  LDL.LU R4, [R1+0x88] ;  /* 0x0000880001047983 */ /* 0x000ea80000300800 */
[----:B------:R-:W3:Y:S01]  /*f4e0*/  LDL.LU R3, [R1+0x84] ;  /* 0x0000840001037983 */ /* 0x000ee20000300800 */
[----:B------:R-:W-:Y:S02]  /*f4f0*/  IMAD.MOV.U32 R14, RZ, RZ, RZ ;  /* 0x000000ffff0e7224 */ /* 0x000fe400078e00ff */
[----:B------:R-:W-:Y:S02]  /*f500*/  IMAD.U32 R15, RZ, RZ, UR26 ;  /* 0x0000001aff0f7e24 */ /* 0x000fe4000f8e00ff */
[----:B------:R-:W-:Y:S02]  /*f510*/  IMAD.MOV.U32 R2, RZ, RZ, R0 ;  /* 0x000000ffff027224 */ /* 0x000fe400078e0000 */
[----:B--2---:R-:W-:-:S02]  /*f520*/  IMAD R6, R4, 0x100, R9 ;  /* 0x0000010004067824 */ /* 0x004fc400078e0209 */
[----:B---3--:R-:W-:Y:S02]  /*f530*/  IMAD.SHL.U32 R7, R3, 0x40, RZ ;  /* 0x0000004003077824 */ /* 0x008fe400078e00ff */
[----:B------:R-:W-:-:S07]  /*f540*/  IMAD.MOV.U32 R3, RZ, RZ, R10 ;  /* 0x000000ffff037224 */ /* 0x000fce00078e000a */
.L_x_309:
[----:B------:R-:W0:Y:S01]  /*f550*/  S2R R5, SR_CgaCtaId ;  /* 0x0000000000057919 */ /* 0x000e220000008800 */
[----:B------:R-:W-:-:S04]  /*f560*/  MOV R4, 0x400 ;  /* 0x0000040000047802 */ /* 0x000fc80000000f00 */
[----:B0-----:R-:W-:Y:S02]  /*f570*/  LEA R12, R5, R4, 0x18 ;  /* 0x00000004050c7211 */ /* 0x001fe400078ec0ff */
[----:B------:R-:W-:Y:S01]  /*f580*/  SHF.L.U32 R4, R2, 0x1f, RZ ;  /* 0x0000001f02047819 */ /* 0x000fe200000006ff */
[----:B------:R-:W0:Y:S02]  /*f590*/  @!P3 LDC R5, c[0x0][0x500] ;  /* 0x00014000ff05bb82 */ /* 0x000e240000000800 */
[----:B------:R-:W-:-:S04]  /*f5a0*/  IMAD R13, R3, 0x8, R12 ;  /* 0x00000008030d7824 */ /* 0x000fc800078e020c */
[----:B------:R-:W1:Y:S02]  /*f5b0*/  SYNCS.PHASECHK.TRANS64.TRYWAIT P1, [R13+URZ+0x28], R4 ;  /* 0x000028040d0075a7 */ /* 0x000e64000802017f */
[----:B-1----:R-:W-:Y:S05]  /*f5c0*/  @!P1 BRA `(.L_x_306) ;  /* 0x0000001000189947 */ /* 0x002fea0003800000 */
.L_x_329:
[----:B------:R-:W-:Y:S01]  /*f5d0*/  UPRMT UR5, UR27, 0x9910, URZ ;  /* 0x000099101b057896 */ /* 0x000fe2000800003f */
[----:B0-----:R0:W-:Y:S03]  /*f5e0*/  @!P3 SYNCS.ARRIVE.TRANS64 RZ, [R13+URZ], R5 ;  /* 0x000000050dffb9a7 */ /* 0x0011e6000800003f */
[----:B------:R-:W-:-:S06]  /*f5f0*/  UISETP.NE.AND UP0, UPT, UR5, 0x2, UPT ;  /* 0x000000020500788c */ /* 0x000fcc000bf05270 */
[----:B------:R-:W-:-:S13]  /*f600*/  PLOP3.LUT P1, PT, PT, PT, UP0, 0x80, 0x0 ;  /* 0x000000000000781c */ /* 0x000fda0003f2f008 */
[----:B0-----:R-:W-:Y:S05]  /*f610*/  @P1 BRA `(.L_x_307) ;  /* 0x0000000000041947 */ /* 0x001fea0003800000 */
[----:B------:R-:W-:Y:S01]  /*f620*/  BPT.TRAP 0x1 ;  /* 0x000000040000795c */ /* 0x000fe20000300000 */
.L_x_307:
[----:B------:R-:W-:Y:S05]  /*f630*/  @P0 BRA `(.L_x_308) ;  /* 0x0000000000040947 */ /* 0x000fea0003800000 */
[----:B------:R-:W-:Y:S01]  /*f640*/  BPT.TRAP 0x1 ;  /* 0x000000040000795c */ /* 0x000fe20000300000 */
.L_x_308:
[----:B------:R-:W2:Y:S01]  /*f650*/  LDL R16, [R1+0x74] ;  /* 0x0000740001107983 */ /* 0x000ea20000100800 */
[C---:B-1----:R-:W-:Y:S01]  /*f660*/  IMAD R4, R3.reuse, 0x2000, R12 ;  /* 0x0000200003047824 */ /* 0x042fe200078e020c */
[----:B------:R-:W-:Y:S01]  /*f670*/  R2UR UR20, R12 ;  /* 0x000000000c1472ca */ /* 0x000fe200000e0000 */
[----:B------:R-:W-:Y:S01]  /*f680*/  IMAD R5, R3, 0x8000, R8 ;  /* 0x0000800003057824 */ /* 0x000fe200078e0208 */
[----:B------:R-:W-:Y:S01]  /*f690*/  R2UR UR9, R13 ;  /* 0x000000000d0972ca */ /* 0x000fe200000e0000 */
[----:B------:R-:W-:Y:S01]  /*f6a0*/  VIADD R15, R15, 0xffffffff ;  /* 0xffffffff0f0f7836 */ /* 0x000fe20000000000 */
[----:B------:R-:W-:Y:S01]  /*f6b0*/  R2UR UR5, R4 ;  /* 0x00000000040572ca */ /* 0x000fe200000e0000 */
[----:B------:R-:W-:Y:S01]  /*f6c0*/  UIADD3 UR6, UP0, UR24, 0xf0, URZ ;  /* 0x000000f018067890 */ /* 0x000fe2000ff1e03f */
[----:B------:R-:W-:Y:S01]  /*f6d0*/  R2UR UR8, R5 ;  /* 0x00000000050872ca */ /* 0x000fe200000e0000 */
[----:B------:R-:W-:Y:S01]  /*f6e0*/  UIADD3 UR28, UP1, UR24, 0x1f0, URZ ;  /* 0x000001f0181c7890 */ /* 0x000fe2000ff3e03f */
[----:B------:R-:W-:Y:S01]  /*f6f0*/  R2UR UR11, R7 ;  /* 0x00000000070b72ca */ /* 0x000fe200000e0000 */
[----:B------:R-:W-:Y:S01]  /*f700*/  UIADD3.X UR7, URZ, UR25, URZ, UP0, !UPT ;  /* 0x000000193f077290 */ /* 0x000fe200087fe43f */
[----:B------:R-:W-:Y:S01]  /*f710*/  R2UR UR10, R14 ;  /* 0x000000000e0a72ca */ /* 0x000fe200000e0000 */
[----:B------:R-:W-:Y:S01]  /*f720*/  VIADD R3, R3, 0x1 ;  /* 0x0000000103037836 */ /* 0x000fe20000000000 */
[----:B------:R-:W-:Y:S01]  /*f730*/  R2UR UR23, R6 ;  /* 0x00000000061772ca */ /* 0x000fe200000e0000 */
[----:B------:R-:W-:Y:S01]  /*f740*/  UIADD3.X UR29, URZ, UR25, URZ, UP1, !UPT ;  /* 0x000000193f1d7290 */ /* 0x000fe20008ffe43f */
[----:B------:R-:W-:Y:S01]  /*f750*/  ISETP.GT.AND P4, PT, R15, 0x1, PT ;  /* 0x000000010f00780c */ /* 0x000fe20003f84270 */
[----:B------:R-:W-:Y:S01]  /*f760*/  UMOV UR18, 0x0 ;  /* 0x0000000000127882 */ /* 0x000fe20000000000 */
[----:B------:R-:W-:Y:S01]  /*f770*/  UMOV UR19, 0x10000000 ;  /* 0x1000000000137882 */ /* 0x000fe20000000000 */
[----:B------:R-:W-:Y:S01]  /*f780*/  UIADD3 UR5, UR5, 0x180, URZ ;  /* 0x0000018005057890 */ /* 0x000fe2000fffe03f */
[----:B------:R-:W-:Y:S01]  /*f790*/  ISETP.NE.AND P1, PT, R3, 0x5, PT ;  /* 0x000000050300780c */ /* 0x000fe20003f25270 */
[----:B------:R-:W-:Y:S01]  /*f7a0*/  UIADD3 UR20, UR20, 0xa180, UR8 ;  /* 0x0000a18014147890 */ /* 0x000fe2000fffe008 */
[----:B------:R-:W-:Y:S01]  /*f7b0*/  VIADD R14, R14, 0x80 ;  /* 0x000000800e0e7836 */ /* 0x000fe20000000000 */
[----:B------:R-:W-:Y:S01]  /*f7c0*/  UMOV UR30, 0x30000 ;  /* 0x00030000001e7882 */ /* 0x000fe20000000000 */
[----:B------:R-:W-:-:S02]  /*f7d0*/  SEL R5, RZ, 0x1, P1 ;  /* 0x00000001ff057807 */ /* 0x000fc40000800000 */
[----:B------:R-:W-:Y:S01]  /*f7e0*/  UMOV UR8, UR5 ;  /* 0x0000000500087c82 */ /* 0x000fe20008000000 */
[----:B------:R-:W-:Y:S02]  /*f7f0*/  SEL R3, R3, RZ, P1 ;  /* 0x000000ff03037207 */ /* 0x000fe40000800000 */
[----:B------:R-:W-:Y:S02]  /*f800*/  LOP3.LUT R2, R2, R5, RZ, 0x3c, !PT ;  /* 0x0000000502027212 */ /* 0x000fe400078e3cff */
[----:B--2---:R-:W-:-:S13]  /*f810*/  R2UR UR12, R16 ;  /* 0x00000000100c72ca */ /* 0x004fda00000e0000 */
[----:B------:R0:W-:Y:S02]  /*f820*/  UTMALDG.3D [UR8], [UR6], desc[UR18] ;  /* 0x00001208060075b4 */ /* 0x0001e40008011000 */
[----:B0-----:R-:W-:Y:S01]  /*f830*/  UMOV UR11, UR23 ;  /* 0x00000017000b7c82 */ /* 0x001fe20008000000 */
[----:B------:R-:W-:Y:S02]  /*f840*/  UMOV UR8, UR20 ;  /* 0x0000001400087c82 */ /* 0x000fe40008000000 */
[----:B------:R0:W-:Y:S02]  /*f850*/  UTMALDG.3D.MULTICAST [UR8], [UR28], UR30, desc[UR18] ;  /* 0x000012081c0073b4 */ /* 0x0001e4000801181e */
[----:B0-----:R-:W-:Y:S05]  /*f860*/  @P4 BRA `(.L_x_309) ;  /* 0xfffffffc00384947 */ /* 0x001fea000383ffff */
.L_x_305:
[----:B------:R-:W-:Y:S05]  /*f870*/  BSYNC B1 ;  /* 0x0000000000017941 */ /* 0x000fea0003800000 */
.L_x_304:
[----:B------:R-:W2:Y:S01]  /*f880*/  LDL.LU R17, [R1+0x7c] ;  /* 0x00007c0001117983 */ /* 0x000ea20000300800 */
[----:B------:R-:W-:Y:S01]  /*f890*/  LOP3.LUT P5, RZ, R11, 0xff, RZ, 0xc0, !PT ;  /* 0x000000ff0bff7812 */ /* 0x000fe200078ac0ff */
[----:B------:R-:W-:Y:S01]  /*f8a0*/  VIADD R10, R10, UR14 ;  /* 0x0000000e0a0a7c36 */ /* 0x000fe20008000000 */
[----:B------:R-:W-:Y:S01]  /*f8b0*/  UISETP.GE.U32.AND UP0, UPT, UR14, 0x5, UPT ;  /* 0x000000050e00788c */ /* 0x000fe2000bf06070 */
[----:B------:R-:W3:Y:S01]  /*f8c0*/  LDL.LU R16, [R1+0x80] ;  /* 0x0000800001107983 */ /* 0x000ee20000300800 */
[----:B------:R-:W-:Y:S01]  /*f8d0*/  IMAD.U32 R5, RZ, RZ, UR14 ;  /* 0x0000000eff057e24 */ /* 0x000fe2000f8e00ff */
[----:B------:R-:W-:Y:S01]  /*f8e0*/  ULDC.64 UR6, c[0x0][0x650] ;  /* 0x0001940000067ab9 */ /* 0x000fe20000000a00 */
[----:B------:R-:W-:Y:S01]  /*f8f0*/  ISETP.GT.U32.AND P1, PT, R10, 0x4, PT ;  /* 0x000000040a00780c */ /* 0x000fe20003f24070 */
[----:B------:R-:W-:Y:S01]  /*f900*/  BSSY B1, `(.L_x_310) ;  /* 0x0000073000017945 */ /* 0x000fe20003800000 */
[----:B------:R-:W-:Y:S02]  /*f910*/  PLOP3.LUT P4, PT, PT, PT, UP0, 0x80, 0x0 ;  /* 0x000000000000781c */ /* 0x000fe40003f8f008 */
[----:B------:R-:W-:-:S02]  /*f920*/  ISETP.LT.U32.AND P1, PT, R5, 0x5, P1 ;  /* 0x000000050500780c */ /* 0x000fc40000f21070 */
[----:B------:R-:W-:Y:S01]  /*f930*/  PRMT R11, RZ, 0x7610, R11 ;  /* 0x00007610ff0b7816 */ /* 0x000fe2000000000b */
[----:B------:R-:W0:Y:S01]  /*f940*/  @P5 S2R R3, SR_CgaCtaId ;  /* 0x0000000000035919 */ /* 0x000e220000008800 */
[----:B------:R-:W-:-:S04]  /*f950*/  @P5 MOV R2, 0x400 ;  /* 0x0000040000025802 */ /* 0x000fc80000000f00 */
[----:B0-----:R-:W-:Y:S01]  /*f960*/  @P5 LEA R4, R3, R2, 0x18 ;  /* 0x0000000203045211 */ /* 0x001fe200078ec0ff */
[----:B------:R-:W-:-:S03]  /*f970*/  IMAD.WIDE.U32 R2, R10, -0x33333333, RZ ;  /* 0xcccccccd0a027825 */ /* 0x000fc600078e00ff */
[----:B------:R0:W-:Y:S02]  /*f980*/  @P5 SYNCS.ARRIVE.TRANS64.A1T0 RZ, [R4+URZ+0x88], RZ ;  /* 0x000088ff04ff59a7 */ /* 0x0001e4000810003f */
[----:B------:R-:W-:Y:S02]  /*f990*/  SHF.R.U32.HI R5, RZ, 0x2, R3 ;  /* 0x00000002ff057819 */ /* 0x000fe40000011603 */
[----:B------:R-:W-:Y:S02]  /*f9a0*/  SEL R3, RZ, 0x1, !P1 ;  /* 0x00000001ff037807 */ /* 0x000fe40004800000 */
[----:B------:R-:W-:Y:S01]  /*f9b0*/  PRMT R2, RZ, 0x7610, R2 ;  /* 0x00007610ff027816 */ /* 0x000fe20000000002 */
[----:B------:R-:W-:Y:S01]  /*f9c0*/  IMAD R10, R5, -0x5, R10 ;  /* 0xfffffffb050a7824 */ /* 0x000fe200078e020a */
[----:B------:R-:W-:Y:S01]  /*f9d0*/  LOP3.LUT R0, R0, R3, RZ, 0x3c, !PT ;  /* 0x0000000300007212 */ /* 0x000fe200078e3cff */
[----:B0-----:R-:W-:Y:S02]  /*f9e0*/  IMAD.MOV.U32 R4, RZ, RZ, -0x1 ;  /* 0xffffffffff047424 */ /* 0x001fe400078e00ff */
[----:B------:R-:W-:Y:S01]  /*f9f0*/  IMAD.MOV.U32 R3, RZ, RZ, -0x1 ;  /* 0xffffffffff037424 */ /* 0x000fe200078e00ff */
[----:B------:R-:W-:Y:S01]  /*fa00*/  @P4 LOP3.LUT R0, R0, 0x1, R5, 0x78, !PT ;  /* 0x0000000100004812 */ /* 0x000fe200078e7805 */
[----:B------:R-:W-:Y:S01]  /*fa10*/  IMAD.MOV.U32 R5, RZ, RZ, -0x1 ;  /* 0xffffffffff057424 */ /* 0x000fe200078e00ff */
[----:B---3--:R-:W-:-:S04]  /*fa20*/  IADD3 R16, P5, R16, UR16, RZ ;  /* 0x0000001010107c10 */ /* 0x008fc8000ffbe0ff */
[----:B--2---:R-:W-:Y:S01]  /*fa30*/  IADD3.X R17, R17, UR13, RZ, P5, !PT ;  /* 0x0000000d11117c10 */ /* 0x004fe2000affe4ff */
[----:B------:R0:W-:Y:S01]  /*fa40*/  STL [R1+0x80], R16 ;  /* 0x0000801001007387 */ /* 0x0001e20000100800 */
[----:B------:R-:W-:-:S03]  /*fa50*/  ISETP.GE.U32.AND P1, PT, R16, UR6, PT ;  /* 0x0000000610007c0c */ /* 0x000fc6000bf26070 */
[----:B------:R0:W-:Y:S01]  /*fa60*/  STL [R1+0x7c], R17 ;  /* 0x00007c1101007387 */ /* 0x0001e20000100800 */
[----:B------:R-:W-:-:S03]  /*fa70*/  ISETP.GE.U32.AND.EX P1, PT, R17, UR7, PT, P1 ;  /* 0x0000000711007c0c */ /* 0x000fc6000bf26110 */
[----:B------:R0:W-:Y:S04]  /*fa80*/  STL [R1+0x84], R5 ;  /* 0x0000840501007387 */ /* 0x0001e80000100800 */
[----:B------:R0:W-:Y:S04]  /*fa90*/  STL [R1+0x88], R4 ;  /* 0x0000880401007387 */ /* 0x0001e80000100800 */
[----:B------:R0:W-:Y:S02]  /*faa0*/  STL [R1+0x74], R3 ;  /* 0x0000740301007387 */ /* 0x0001e40000100800 */
[----:B------:R-:W-:Y:S05]  /*fab0*/  @P1 BRA `(.L_x_311) ;  /* 0x00000004005c1947 */ /* 0x000fea0003800000 */
[----:B------:R-:W-:Y:S01]  /*fac0*/  ULDC.64 UR6, c[0x0][0x628] ;  /* 0x00018a0000067ab9 */ /* 0x000fe20000000a00 */
[----:B------:R-:W1:Y:S01]  /*fad0*/  S2R R13, SR_CTAID.X ;  /* 0x00000000000d7919 */ /* 0x000e620000002500 */
[----:B------:R-:W-:Y:S01]  /*fae0*/  ISETP.NE.U32.AND P1, PT, RZ, UR6, PT ;  /* 0x00000006ff007c0c */ /* 0x000fe2000bf25070 */
[----:B------:R-:W-:Y:S01]  /*faf0*/  ULDC UR8, c[0x0][0x630] ;  /* 0x00018c0000087ab9 */ /* 0x000fe20000000800 */
[----:B------:R-:W-:Y:S01]  /*fb00*/  IMAD.MOV.U32 R2, RZ, RZ, R16 ;  /* 0x000000ffff027224 */ /* 0x000fe200078e0010 */
[----:B------:R-:W2:Y:S01]  /*fb10*/  S2R R12, SR_CTAID.Y ;  /* 0x00000000000c7919 */ /* 0x000ea20000002600 */
[----:B------:R-:W-:Y:S01]  /*fb20*/  ISETP.NE.AND.EX P1, PT, RZ, UR7, PT, P1 ;  /* 0x00000007ff007c0c */ /* 0x000fe2000bf25310 */
[----:B0-----:R-:W-:-:S12]  /*fb30*/  IMAD.MOV.U32 R3, RZ, RZ, R17 ;  /* 0x000000ffff037224 */ /* 0x001fd800078e0011 */
[----:B------:R-:W-:Y:S05]  /*fb40*/  @!P1 BRA `(.L_x_312) ;  /* 0x0000000000289947 */ /* 0x000fea0003800000 */
[----:B------:R-:W-:Y:S02]  /*fb50*/  ULDC UR5, c[0x0][0x634] ;  /* 0x00018d0000057ab9 */ /* 0x000fe40000000800 */
[----:B------:R-:W-:-:S05]  /*fb60*/  IADD3 R7, P1, R16, UR5, RZ ;  /* 0x0000000510077c10 */ /* 0x000fca000ff3e0ff */
[----:B------:R-:W-:-:S04]  /*fb70*/  IMAD.X R15, RZ, RZ, R17, P1 ;  /* 0x000000ffff0f7224 */ /* 0x000fc800008e0611 */
[----:B------:R-:W-:-:S04]  /*fb80*/  IMAD.WIDE.U32 R4, R15, UR6, RZ ;  /* 0x000000060f047c25 */ /* 0x000fc8000f8e00ff */
[----:B------:R-:W-:-:S04]  /*fb90*/  IMAD.WIDE.U32 R4, P1, R7, UR7, R4 ;  /* 0x0000000707047c25 */ /* 0x000fc8000f820004 */
[----:B------:R-:W-:-:S04]  /*fba0*/  IMAD.WIDE.U32 R6, R7, UR6, RZ ;  /* 0x0000000607067c25 */ /* 0x000fc8000f8e00ff */
[----:B------:R-:W-:Y:S01]  /*fbb0*/  IMAD.X R3, RZ, RZ, RZ, P1 ;  /* 0x000000ffff037224 */ /* 0x000fe200008e06ff */
[----:B------:R-:W-:Y:S01]  /*fbc0*/  IADD3 RZ, P1, R7, R4, RZ ;  /* 0x0000000407ff7210 */ /* 0x000fe20007f3e0ff */
[----:B------:R-:W-:-:S04]  /*fbd0*/  IMAD.MOV.U32 R2, RZ, RZ, R5 ;  /* 0x000000ffff027224 */ /* 0x000fc800078e0005 */
[----:B------:R-:W-:-:S08]  /*fbe0*/  IMAD.WIDE.U32.X R2, R15, UR7, R2, P1 ;  /* 0x000000070f027c25 */ /* 0x000fd000088e0402 */
.L_x_312:
[--C-:B------:R-:W-:Y:S01]  /*fbf0*/  SHF.R.U64 R6, R2, UR8, R3.reuse ;  /* 0x0000000802067c19 */ /* 0x100fe20008001203 */
[----:B------:R-:W-:Y:S01]  /*fc00*/  ULDC.64 UR6, c[0x0][0x620] ;  /* 0x0001880000067ab9 */ /* 0x000fe20000000a00 */
[----:B------:R-:W-:Y:S01]  /*fc10*/  SHF.R.U32.HI R2, RZ, UR8, R3 ;  /* 0x00000008ff027c19 */ /* 0x000fe20008011603 */
[----:B------:R-:W-:Y:S01]  /*fc20*/  IMAD.MOV.U32 R3, RZ, RZ, R17 ;  /* 0x000000ffff037224 */ /* 0x000fe200078e0011 */
[----:B------:R-:W-:Y:S01]  /*fc30*/  IADD3 R5, P1, RZ, -R6, RZ ;  /* 0x80000006ff057210 */ /* 0x000fe20007f3e0ff */
[----:B------:R-:W-:Y:S01]  /*fc40*/  ULDC UR5, c[0x0][0x150] ;  /* 0x0000540000057ab9 */ /* 0x000fe20000000800 */
[----:B-1----:R-:W-:Y:S01]  /*fc50*/  I2FP.F32.U32 R7, R13 ;  /* 0x0000000d00077245 */ /* 0x002fe20000201000 */
[----:B------:R-:W0:Y:S01]  /*fc60*/  LDC R18, c[0x0][0x144] ;  /* 0x00005100ff127b82 */ /* 0x000e220000000800 */
[----:B------:R-:W-:Y:S01]  /*fc70*/  ULDC.64 UR8, c[0x0][0x640] ;  /* 0x0001900000087ab9 */ /* 0x000fe20000000a00 */
[----:B------:R-:W-:Y:S01]  /*fc80*/  IMAD.X R2, RZ, RZ, ~R2, P1 ;  /* 0x000000ffff027224 */ /* 0x000fe200008e0e02 */
[----:B------:R-:W-:-:S03]  /*fc90*/  ISETP.NE.U32.AND P1, PT, RZ, UR8, PT ;  /* 0x00000008ff007c0c */ /* 0x000fc6000bf25070 */
[----:B------:R-:W-:Y:S01]  /*fca0*/  IMAD R4, R2, UR6, RZ ;  /* 0x0000000602047c24 */ /* 0x000fe2000f8e02ff */
[----:B------:R-:W-:Y:S01]  /*fcb0*/  ISETP.NE.AND.EX P1, PT, RZ, UR9, PT, P1 ;  /* 0x00000009ff007c0c */ /* 0x000fe2000bf25310 */
[----:B------:R-:W-:Y:S01]  /*fcc0*/  IMAD.MOV.U32 R2, RZ, RZ, R16 ;  /* 0x000000ffff027224 */ /* 0x000fe200078e0010 */
[----:B------:R-:W1:Y:S03]  /*fcd0*/  LDC R15, c[0x0][0x148] ;  /* 0x00005200ff0f7b82 */ /* 0x000e660000000800 */
[----:B------:R-:W-:Y:S01]  /*fce0*/  IMAD.WIDE.U32 R2, R5, UR6, R2 ;  /* 0x0000000605027c25 */ /* 0x000fe2000f8e0002 */
[----:B------:R-:W-:-:S03]  /*fcf0*/  ULDC UR6, c[0x0][0x154] ;  /* 0x0000550000067ab9 */ /* 0x000fc60000000800 */
[----:B------:R-:W-:Y:S02]  /*fd00*/  IMAD R5, R5, UR7, R4 ;  /* 0x0000000705057c24 */ /* 0x000fe4000f8e0204 */
[----:B------:R-:W-:Y:S01]  /*fd10*/  FMUL R4, R7, UR5 ;  /* 0x0000000507047c20 */ /* 0x000fe20008400000 */
[----:B------:R-:W-:Y:S01]  /*fd20*/  ULDC UR5, c[0x0][0x618] ;  /* 0x0001860000057ab9 */ /* 0x000fe20000000800 */
[----:B------:R-:W-:Y:S01]  /*fd30*/  ULDC UR7, c[0x0][0x608] ;  /* 0x0001820000077ab9 */ /* 0x000fe20000000800 */
[----:B------:R-:W-:-:S03]  /*fd40*/  IMAD.IADD R3, R3, 0x1, R5 ;  /* 0x0000000103037824 */ /* 0x000fc600078e0205 */
[----:B------:R-:W3:Y:S02]  /*fd50*/  F2I.U32.TRUNC.NTZ R4, R4 ;  /* 0x0000000400047305 */ /* 0x000ee4000020f000 */
[----:B------:R-:W-:Y:S02]  /*fd60*/  SHF.R.U64 R7, R2, UR5, R3 ;  /* 0x0000000502077c19 */ /* 0x000fe40008001203 */
[----:B--2---:R-:W-:-:S05]  /*fd70*/  I2FP.F32.U32 R2, R12 ;  /* 0x0000000c00027245 */ /* 0x004fca0000201000 */
[----:B------:R-:W-:Y:S01]  /*fd80*/  FMUL R5, R2, UR6 ;  /* 0x0000000602057c20 */ /* 0x000fe20008400000 */
[----:B------:R-:W-:Y:S01]  /*fd90*/  SHF.R.U32.HI R2, RZ, UR5, R3 ;  /* 0x00000005ff027c19 */ /* 0x000fe20008011603 */
[----:B------:R-:W-:Y:S02]  /*fda0*/  ULDC UR5, c[0x0][0x658] ;  /* 0x0001960000057ab9 */ /* 0x000fe40000000800 */
[----:B------:R2:W4:Y:S01]  /*fdb0*/  F2I.U32.TRUNC.NTZ R17, R5 ;  /* 0x0000000500117305 */ /* 0x000522000020f000 */
[--C-:B------:R-:W-:Y:S02]  /*fdc0*/  SHF.R.U64 R16, R7, UR7, R2.reuse ;  /* 0x0000000707107c19 */ /* 0x100fe40008001202 */
[----:B------:R-:W-:Y:S01]  /*fdd0*/  SHF.R.U32.HI R3, RZ, UR7, R2 ;  /* 0x00000007ff037c19 */ /* 0x000fe20008011602 */
[----:B---3--:R-:W-:-:S03]  /*fde0*/  IMAD.MOV R2, RZ, RZ, -R4 ;  /* 0x000000ffff027224 */ /* 0x008fc600078e0a04 */
[----:B------:R-:W-:Y:S01]  /*fdf0*/  SHF.R.U64 R14, R16, UR5, R3 ;  /* 0x00000005100e7c19 */ /* 0x000fe20008001203 */
[----:B0-----:R-:W-:Y:S01]  /*fe00*/  IMAD R18, R18, R2, R13 ;  /* 0x0000000212127224 */ /* 0x001fe200078e020d */
[----:B------:R-:W-:-:S03]  /*fe10*/  SHF.R.U32.HI R4, RZ, UR5, R3 ;  /* 0x00000005ff047c19 */ /* 0x000fc60008011603 */
[----:B------:R-:W-:Y:S02]  /*fe20*/  IMAD.MOV.U32 R2, RZ, RZ, R14 ;  /* 0x000000ffff027224 */ /* 0x000fe400078e000e */
[----:B------:R-:W-:Y:S01]  /*fe30*/  IMAD.MOV.U32 R3, RZ, RZ, R4 ;  /* 0x000000ffff037224 */ /* 0x000fe200078e0004 */
[----:B--2-4-:R-:W-:Y:S06]  /*fe40*/  @!P1 BRA `(.L_x_313) ;  /* 0x0000000000289947 */ /* 0x014fec0003800000 */
[----:B------:R-:W-:Y:S02]  /*fe50*/  ULDC UR5, c[0x0][0x64c] ;  /* 0x0001930000057ab9 */ /* 0x000fe40000000800 */
[----:B------:R-:W-:-:S05]  /*fe60*/  IADD3 R3, P1, R14, UR5, RZ ;  /* 0x000000050e037c10 */ /* 0x000fca000ff3e0ff */
[----:B------:R-:W-:-:S04]  /*fe70*/  IMAD.X R13, RZ, RZ, R4, P1 ;  /* 0x000000ffff0d7224 */ /* 0x000fc800008e0604 */
[----:B------:R-:W-:-:S04]  /*fe80*/  IMAD.WIDE.U32 R4, R13, UR8, RZ ;  /* 0x000000080d047c25 */ /* 0x000fc8000f8e00ff */
[----:B------:R-:W-:-:S04]  /*fe90*/  IMAD.WIDE.U32 R4, P1, R3, UR9, R4 ;  /* 0x0000000903047c25 */ /* 0x000fc8000f820004 */
[----:B------:R-:W-:-:S04]  /*fea0*/  IMAD.WIDE.U32 R2, R3, UR8, RZ ;  /* 0x0000000803027c25 */ /* 0x000fc8000f8e00ff */
[----:B------:R-:W-:Y:S01]  /*feb0*/  IMAD.MOV.U32 R2, RZ, RZ, R5 ;  /* 0x000000ffff027224 */ /* 0x000fe200078e0005 */
[----:B------:R-:W-:Y:S01]  /*fec0*/  IADD3 RZ, P4, R3, R4, RZ ;  /* 0x0000000403ff7210 */ /* 0x000fe20007f9e0ff */
[----:B------:R-:W-:-:S04]  /*fed0*/  IMAD.X R3, RZ, RZ, RZ, P1 ;  /* 0x000000ffff037224 */ /* 0x000fc800008e06ff */
[----:B------:R-:W-:-:S08]  /*fee0*/  IMAD.WIDE.U32.X R2, R13, UR9, R2, P4 ;  /* 0x000000090d027c25 */ /* 0x000fd0000a0e0402 */
.L_x_313:
[----:B------:R-:W-:Y:S01]  /*fef0*/  ULDC UR5, c[0x0][0x648] ;  /* 0x0001920000057ab9 */ /* 0x000fe20000000800 */
[----:B------:R-:W-:Y:S01]  /*ff00*/  LOP3.LUT R16, R16, UR21, RZ, 0xc0, !PT ;  /* 0x0000001510107c12 */ /* 0x000fe2000f8ec0ff */
[----:B------:R-:W-:Y:S01]  /*ff10*/  IMAD.MOV R17, RZ, RZ, -R17 ;  /* 0x000000ffff117224 */ /* 0x000fe200078e0a11 */
[----:B------:R-:W-:Y:S01]  /*ff20*/  SHF.R.U64 R3, R2, UR5, R3 ;  /* 0x0000000502037c19 */ /* 0x000fe20008001203 */
[----:B------:R-:W-:Y:S01]  /*ff30*/  ULDC UR5, c[0x0][0x638] ;  /* 0x00018e0000057ab9 */ /* 0x000fe20000000800 */
[----:B------:R-:W-:Y:S01]  /*ff40*/  LOP3.LUT R7, R7, UR4, RZ, 0xc0, !PT ;  /* 0x0000000407077c12 */ /* 0x000fe2000f8ec0ff */
[----:B-1----:R-:W-:Y:S01]  /*ff50*/  @P2 IMAD R18, R15, R17, R12 ;  /* 0x000000110f122224 */ /* 0x002fe200078e020c */
[----:B------:R-:W-:Y:S01]  /*ff60*/  ULDC UR6, c[0x0][0x610] ;  /* 0x0001840000067ab9 */ /* 0x000fe20000000800 */
[----:B------:R-:W-:Y:S02]  /*ff70*/  IMAD.MOV R5, RZ, RZ, -R3 ;  /* 0x000000ffff057224 */ /* 0x000fe400078e0a03 */
[----:B------:R-:W-:-:S02]  /*ff80*/  IMAD R3, R3, UR22, R16 ;  /* 0x0000001603037c24 */ /* 0x000fc4000f8e0210 */
[----:B------:R-:W-:Y:S01]  /*ff90*/  IMAD R14, R5, UR5, R14 ;  /* 0x00000005050e7c24 */ /* 0x000fe2000f8e020e */
[----:B------:R-:W-:Y:S01]  /*ffa0*/  ULDC UR5, c[0x0][0x600] ;  /* 0x0001800000057ab9 */ /* 0x000fe20000000800 */
[----:B------:R-:W-:Y:S02]  /*ffb0*/  IMAD R3, R3, UR6, R18 ;  /* 0x0000000603037c24 */ /* 0x000fe4000f8e0212 */
[----:B------:R-:W-:Y:S02]  /*ffc0*/  IMAD R14, R14, UR5, R7 ;  /* 0x000000050e0e7c24 */ /* 0x000fe4000f8e0207 */
[----:B------:R-:W-:-:S03]  /*ffd0*/  IMAD.MOV.U32 R2, RZ, RZ, 0x1 ;  /* 0x00000001ff027424 */ /* 0x000fc600078e00ff */
[----:B------:R-:W-:Y:S02]  /*ffe0*/  SEL R4, R14, R3, !P2 ;  /* 0x000000030e047207 */ /* 0x000fe40005000000 */
[----:B------:R-:W-:-:S03]  /*fff0*/  SEL R3, R3, R14, !P2 ;  /* 0x0000000e03037207 */ /* 0x000fc60005000000 */
[----:B------:R1:W-:Y:S04]  /*10000*/  STL [R1+0x88], R4 ;  /* 0x0000880401007387 */ /* 0x0003e80000100800 */
[----:B------:R1:W-:Y:S04]  /*10010*/  STL [R1+0x74], R6 ;  /* 0x0000740601007387 */ /* 0x0003e80000100800 */
[----:B------:R1:W-:Y:S02]  /*10020*/  STL [R1+0x84], R3 ;  /* 0x0000840301007387 */ /* 0x0003e40000100800 */
.L_x_311:
[----:B------:R-:W-:Y:S05]  /*10030*/  BSYNC B1 ;  /* 0x0000000000017941 */ /* 0x000fea0003800000 */
.L_x_310:
[----:B------:R-:W-:-:S13]  /*10040*/  LOP3.LUT P1, RZ, R2, 0xff, RZ, 0xc0, !PT ;  /* 0x000000ff02ff7812 */ /* 0x000fda000782c0ff */
[----:B------:R-:W-:Y:S05]  /*10050*/  @P1 BRA `(.L_x_314) ;  /* 0xfffffff400001947 */ /* 0x000fea000383ffff */
[----:B------:R-:W-:Y:S05]  /*10060*/  BSYNC B0 ;  /* 0x0000000000007941 */ /* 0x000fea0003800000 */
.L_x_302:
[----:B------:R-:W-:-:S03]  /*10070*/  UMOV UR5, 0xffffffff ;  /* 0xffffffff00057882 */ /* 0x000fc60000000000 */
[----:B------:R-:W-:Y:S05]  /*10080*/  BRA.DIV UR5, `(.L_x_315) ;  /* 0x00000006057c7947 */ /* 0x000fea000b800000 */
[----:B------:R-:W-:-:S13]  /*10090*/  ELECT P0, URZ, PT ;  /* 0x00000000003f782f */ /* 0x000fda0003800000 */
.L_x_332:
[----:B------:R-:W-:Y:S04]  /*100a0*/  BSSY B0, `(.L_x_316) ;  /* 0x0000035000007945 */ /* 0x000fe80003800000 */
[----:B------:R-:W-:Y:S05]  /*100b0*/  @!P0 BRA `(.L_x_317) ;  /* 0x0000000000cc8947 */ /* 0x000fea0003800000 */
[----:B------:R-:W-:-:S04]  /*100c0*/  ULOP3.LUT UR5, UR15, 0x2, URZ, 0xfc, !UPT ;  /* 0x000000020f057892 */ /* 0x000fc8000f8efc3f */
[----:B------:R-:W-:-:S06]  /*100d0*/  UISETP.NE.AND UP0, UPT, UR5, 0x3, UPT ;  /* 0x000000030500788c */ /* 0x000fcc000bf05270 */
[----:B------:R-:W-:-:S13]  /*100e0*/  PLOP3.LUT P0, PT, PT, PT, UP0, 0x80, 0x0 ;  /* 0x000000000000781c */ /* 0x000fda0003f0f008 */
[----:B------:R-:W-:Y:S05]  /*100f0*/  @!P0 BRA `(.L_x_318) ;  /* 0x0000000000048947 */ /* 0x000fea0003800000 */
[----:B------:R-:W-:Y:S01]  /*10100*/  BPT.TRAP 0x1 ;  /* 0x000000040000795c */ /* 0x000fe20000300000 */
.L_x_318:
[----:B01----:R-:W0:Y:S01]  /*10110*/  S2R R3, SR_CgaCtaId ;  /* 0x0000000000037919 */ /* 0x003e220000008800 */
[----:B------:R-:W-:-:S04]  /*10120*/  MOV R2, 0x400 ;  /* 0x0000040000027802 */ /* 0x000fc80000000f00 */
[----:B0-----:R-:W-:Y:S02]  /*10130*/  LEA R3, R3, R2, 0x18 ;  /* 0x0000000203037211 */ /* 0x001fe400078ec0ff */
[----:B------:R-:W-:-:S03]  /*10140*/  SHF.L.U32 R2, R0, 0x1f, RZ ;  /* 0x0000001f00027819 */ /* 0x000fc600000006ff */
[----:B------:R-:W-:-:S04]  /*10150*/  VIADD R3, R3, 0x28 ;  /* 0x0000002803037836 */ /* 0x000fc80000000000 */
[C---:B------:R-:W-:Y:S02]  /*10160*/  IMAD R7, R10.reuse, 0x8, R3 ;  /* 0x000000080a077824 */ /* 0x040fe400078e0203 */
[----:B------:R-:W-:Y:S02]  /*10170*/  VIADD R10, R10, 0x1 ;  /* 0x000000010a0a7836 */ /* 0x000fe40000000000 */
[----:B------:R-:W0:Y:S03]  /*10180*/  SYNCS.PHASECHK.TRANS64.TRYWAIT P0, [R7+URZ], R2 ;  /* 0x00000002070075a7 */ /* 0x000e26000800017f */
[----:B------:R-:W-:-:S04]  /*10190*/  ISETP.NE.AND P1, PT, R10, 0x5, PT ;  /* 0x000000050a00780c */ /* 0x000fc80003f25270 */
[----:B------:R-:W-:Y:S02]  /*101a0*/  SEL R5, RZ, 0x1, P1 ;  /* 0x00000001ff057807 */ /* 0x000fe40000800000 */
[----:B------:R-:W-:Y:S02]  /*101b0*/  SEL R10, R10, RZ, P1 ;  /* 0x000000ff0a0a7207 */ /* 0x000fe40000800000 */
[----:B------:R-:W-:-:S03]  /*101c0*/  LOP3.LUT R5, R0, R5, RZ, 0x3c, !PT ;  /* 0x0000000500057212 */ /* 0x000fc600078e3cff */
[----:B------:R-:W-:Y:S01]  /*101d0*/  IMAD R9, R10, 0x8, R3 ;  /* 0x000000080a097824 */ /* 0x000fe200078e0203 */
[----:B------:R-:W-:Y:S01]  /*101e0*/  SHF.L.U32 R4, R5, 0x1f, RZ ;  /* 0x0000001f05047819 */ /* 0x000fe200000006ff */
[----:B0-----:R-:W-:Y:S06]  /*101f0*/  @!P0 BRA `(.L_x_319) ;  /* 0x0000000400448947 */ /* 0x001fec0003800000 */
.L_x_333:
[----:B------:R-:W1:Y:S01]  /*10200*/  SYNCS.PHASECHK.TRANS64.TRYWAIT P0, [R9+URZ], R4 ;  /* 0x00000004090075a7 */ /* 0x000e62000800017f */
[----:B------:R-:W-:-:S05]  /*10210*/  VIADD R0, R10, 0x1 ;  /* 0x000000010a007836 */ /* 0x000fca0000000000 */
[----:B------:R-:W-:-:S04]  /*10220*/  ISETP.NE.AND P1, PT, R0, 0x5, PT ;  /* 0x000000050000780c */ /* 0x000fc80003f25270 */
[----:B0-----:R-:W-:Y:S02]  /*10230*/  SEL R2, RZ, 0x1, P1 ;  /* 0x00000001ff027807 */ /* 0x001fe40000800000 */
[----:B------:R-:W-:Y:S02]  /*10240*/  SEL R0, R0, RZ, P1 ;  /* 0x000000ff00007207 */ /* 0x000fe40000800000 */
[----:B------:R-:W-:-:S03]  /*10250*/  LOP3.LUT R7, R5, R2, RZ, 0x3c, !PT ;  /* 0x0000000205077212 */ /* 0x000fc600078e3cff */
[----:B------:R-:W-:Y:S01]  /*10260*/  IMAD R6, R0, 0x8, R3 ;  /* 0x0000000800067824 */ /* 0x000fe200078e0203 */
[----:B------:R-:W-:Y:S01]  /*10270*/  SHF.L.U32 R5, R7, 0x1f, RZ ;  /* 0x0000001f07057819 */ /* 0x000fe200000006ff */
[----:B-1----:R-:W-:Y:S06]  /*10280*/  @!P0 BRA `(.L_x_320) ;  /* 0x0000000400348947 */ /* 0x002fec0003800000 */
.L_x_334:
[----:B------:R-:W1:Y:S01]  /*10290*/  SYNCS.PHASECHK.TRANS64.TRYWAIT P0, [R6+URZ], R5 ;  /* 0x00000005060075a7 */ /* 0x000e62000800017f */
[----:B------:R-:W-:-:S05]  /*102a0*/  VIADD R0, R0, 0x1 ;  /* 0x0000000100007836 */ /* 0x000fca0000000000 */
[----:B------:R-:W-:-:S04]  /*102b0*/  ISETP.NE.AND P1, PT, R0, 0x5, PT ;  /* 0x000000050000780c */ /* 0x000fc80003f25270 */
[----:B------:R-:W-:Y:S02]  /*102c0*/  SEL R2, RZ, 0x1, P1 ;  /* 0x00000001ff027807 */ /* 0x000fe40000800000 */
[----:B------:R-:W-:Y:S02]  /*102d0*/  SEL R0, R0, RZ, P1 ;  /* 0x000000ff00007207 */ /* 0x000fe40000800000 */
[----:B------:R-:W-:-:S03]  /*102e0*/  LOP3.LUT R7, R7, R2, RZ, 0x3c, !PT ;  /* 0x0000000207077212 */ /* 0x000fc600078e3cff */
[----:B0-----:R-:W-:Y:S01]  /*102f0*/  IMAD R9, R0, 0x8, R3 ;  /* 0x0000000800097824 */ /* 0x001fe200078e0203 */
[----:B------:R-:W-:Y:S01]  /*10300*/  SHF.L.U32 R4, R7, 0x1f, RZ ;  /* 0x0000001f07047819 */ /* 0x000fe200000006ff */
[----:B-1----:R-:W-:Y:S06]  /*10310*/  @!P0 BRA `(.L_x_321) ;  /* 0x0000000400248947 */ /* 0x002fec0003800000 */
.L_x_335:
[----:B------:R-:W1:Y:S01]  /*10320*/  SYNCS.PHASECHK.TRANS64.TRYWAIT P0, [R9+URZ], R4 ;  /* 0x00000004090075a7 */ /* 0x000e62000800017f */
[----:B------:R-:W-:-:S05]  /*10330*/  VIADD R0, R0, 0x1 ;  /* 0x0000000100007836 */ /* 0x000fca0000000000 */
[----:B------:R-:W-:-:S04]  /*10340*/  ISETP.NE.AND P1, PT, R0, 0x5, PT ;  /* 0x000000050000780c */ /* 0x000fc80003f25270 */
[----:B------:R-:W-:Y:S02]  /*10350*/  SEL R2, RZ, 0x1, P1 ;  /* 0x00000001ff027807 */ /* 0x000fe40000800000 */
[----:B------:R-:W-:Y:S02]  /*10360*/  SEL R0, R0, RZ, P1 ;  /* 0x000000ff00007207 */ /* 0x000fe40000800000 */
[----:B------:R-:W-:Y:S01]  /*10370*/  LOP3.LUT R2, R7, R2, RZ, 0x3c, !PT ;  /* 0x0000000207027212 */ /* 0x000fe200078e3cff */
[----:B-1----:R-:W-:Y:S06]  /*10380*/  @!P0 BRA `(.L_x_322) ;  /* 0x00000004001c8947 */ /* 0x002fec0003800000 */
.L_x_336:
[----:B------:R-:W-:Y:S01]  /*10390*/  IMAD R3, R0, 0x8, R3 ;  /* 0x0000000800037824 */ /* 0x000fe200078e0203 */
[----:B------:R-:W-:-:S07]  /*103a0*/  SHF.L.U32 R0, R2, 0x1f, RZ ;  /* 0x0000001f02007819 */ /* 0x000fce00000006ff */
.L_x_323:
[----:B--2---:R2:W3:Y:S02]  /*103b0*/  SYNCS.PHASECHK.TRANS64.TRYWAIT P0, [R3+URZ], R0 ;  /* 0x00000000030075a7 */ /* 0x0044e4000800017f */
[----:B---3--:R-:W-:Y:S05]  /*103c0*/  @!P0 NANOSLEEP.SYNCS 0x989680 ;  /* 0x009896800000895d */ /* 0x008fea0003900000 */
[----:B------:R-:W3:Y:S02]  /*103d0*/  @!P0 SYNCS.PHASECHK.TRANS64 P0, [R3+URZ], R0 ;  /* 0x00000000030085a7 */ /* 0x000ee4000800007f */
[----:B---3--:R-:W-:Y:S05]  /*103e0*/  @!P0 BRA `(.L_x_323) ;  /* 0xfffffffc00f08947 */ /* 0x008fea000383ffff */
.L_x_317:
[----:B------:R-:W-:Y:S05]  /*103f0*/  BSYNC B0 ;  /* 0x0000000000007941 */ /* 0x000fea0003800000 */
.L_x_316:
[----:B------:R-:W-:Y:S05]  /*10400*/  EXIT ;  /* 0x000000000000794d */ /* 0x000fea0003800000 */
.L_x_19:
[----:B--2---:R-:W-:-:S04]  /*10410*/  IMAD.U32 R3, RZ, RZ, UR18 ;  /* 0x00000012ff037e24 */ /* 0x004fc8000f8e00ff */
[----:B------:R2:W3:Y:S03]  /*10420*/  SYNCS.PHASECHK.TRANS64.TRYWAIT P0, [R3+URZ+-0x8], R0 ;  /* 0xfffff800030075a7 */ /* 0x0004e6000800017f */
[----:B---3--:R-:W-:Y:S05]  /*10430*/  @!P0 NANOSLEEP.SYNCS 0x989680 ;  /* 0x009896800000895d */ /* 0x008fea0003900000 */
[----:B------:R-:W3:Y:S02]  /*10440*/  @!P0 SYNCS.PHASECHK.TRANS64 P0, [R3+URZ+-0x8], R0 ;  /* 0xfffff800030085a7 */ /* 0x000ee4000800007f */
[----:B---3--:R-:W-:Y:S05]  /*10450*/  @!P0 BRA `(.L_x_19) ;  /* 0xfffffffc00ec8947 */ /* 0x008fea000383ffff */
[----:B------:R-:W-:Y:S05]  /*10460*/  BRA `(.L_x_324) ;  /* 0xffffff1400007947 */ /* 0x000fea000383ffff */
.L_x_24:
[----:B-1----:R-:W-:-:S04]  /*10470*/  IMAD.U32 R3, RZ, RZ, UR6 ;  /* 0x00000006ff037e24 */ /* 0x002fc8000f8e00ff */
[----:B------:R1:W2:Y:S03]  /*10480*/  SYNCS.PHASECHK.TRANS64.TRYWAIT P0, [R3+URZ], R0 ;  /* 0x00000000030075a7 */ /* 0x0002a6000800017f */
[----:B--2---:R-:W-:Y:S05]  /*10490*/  @!P0 NANOSLEEP.SYNCS 0x989680 ;  /* 0x009896800000895d */ /* 0x004fea0003900000 */
[----:B------:R-:W2:Y:S02]  /*104a0*/  @!P0 SYNCS.PHASECHK.TRANS64 P0, [R3+URZ], R0 ;  /* 0x00000000030085a7 */ /* 0x000ea4000800007f */
[----:B--2---:R-:W-:Y:S05]  /*104b0*/  @!P0 BRA `(.L_x_24) ;  /* 0xfffffffc00ec8947 */ /* 0x004fea000383ffff */
[----:B------:R-:W-:Y:S05]  /*104c0*/  BRA `(.L_x_23) ;  /* 0xffffff1c00687947 */ /* 0x000fea000383ffff */
.L_x_30:
[----:B-----5:R2:W-:Y:S02]  /*104d0*/  STL [R1+0xa0], R0 ;  /* 0x0000a00001007387 */ /* 0x0205e40000100800 */
[----:B--2---:R-:W-:-:S04]  /*104e0*/  IMAD.U32 R0, RZ, RZ, UR9 ;  /* 0x00000009ff007e24 */ /* 0x004fc8000f8e00ff */
[----:B------:R2:W3:Y:S03]  /*104f0*/  SYNCS.PHASECHK.TRANS64.TRYWAIT P0, [R0+URZ], R229 ;  /* 0x000000e5000075a7 */ /* 0x0004e6000800017f */
[----:B---3--:R-:W-:Y:S05]  /*10500*/  @!P0 NANOSLEEP.SYNCS 0x989680 ;  /* 0x009896800000895d */ /* 0x008fea0003900000 */
[----:B------:R2:W3:Y:S02]  /*10510*/  @!P0 SYNCS.PHASECHK.TRANS64 P0, [R0+URZ], R229 ;  /* 0x000000e5000085a7 */ /* 0x0004e4000800007f */
[----:B--2---:R2:W5:Y:S02]  /*10520*/  LDL.LU R0, [R1+0xa0] ;  /* 0x0000a00001007983 */ /* 0x0045640000300800 */
[----:B--23--:R-:W-:Y:S05]  /*10530*/  @!P0 BRA `(.L_x_30) ;  /* 0xfffffffc00e48947 */ /* 0x00cfea000383ffff */
[----:B------:R-:W-:Y:S05]  /*10540*/  BRA `(.L_x_29) ;  /* 0xffffff3000007947 */ /* 0x000fea000383ffff */
.L_x_38:
[----:B---3--:R-:W-:-:S04]  /*10550*/  IMAD.U32 R25, RZ, RZ, UR18 ;  /* 0x00000012ff197e24 */ /* 0x008fc8000f8e00ff */
[----:B------:R3:W4:Y:S03]  /*10560*/  SYNCS.PHASECHK.TRANS64.TRYWAIT P0, [R25+URZ+0x8], R24 ;  /* 0x00000818190075a7 */ /* 0x000726000800017f */
[----:B----4-:R-:W-:Y:S05]  /*10570*/  @!P0 NANOSLEEP.SYNCS 0x989680 ;  /* 0x009896800000895d */ /* 0x010fea0003900000 */
[----:B------:R-:W4:Y:S02]  /*10580*/  @!P0 SYNCS.PHASECHK.TRANS64 P0, [R25+URZ+0x8], R24 ;  /* 0x00000818190085a7 */ /* 0x000f24000800007f */
[----:B----4-:R-:W-:Y:S05]  /*10590*/  @!P0 BRA `(.L_x_38) ;  /* 0xfffffffc00ec8947 */ /* 0x010fea000383ffff */
[----:B------:R-:W-:Y:S05]  /*105a0*/  BRA `(.L_x_325) ;  /* 0xffffff5400287947 */ /* 0x000fea000383ffff */
.L_x_303:
[----:B------:R-:W-:Y:S01]  /*105b0*/  BSSY B1, `(.L_x_326) ;  /* 0x0000006000017945 */ /* 0x000fe20003800000 */
[----:B------:R-:W-:-:S07]  /*105c0*/  IMAD.MOV.U32 R2, RZ, RZ, -0x1 ;  /* 0xffffffffff027424 */ /* 0x000fce00078e00ff */
[----:B------:R-:W-:Y:S05]  /*105d0*/  WARPSYNC.COLLECTIVE R2, `(.L_x_327) ;  /* 0x00000000020c7348 */ /* 0x000fea0003c00000 */
[----:B------:R-:W-:Y:S02]  /*105e0*/  ELECT P1, UR62, PT ;  /* 0x00000000003e782f */ /* 0x000fe40003820000 */
[----:B------:R-:W-:Y:S01]  /*105f0*/  MOV R2, UR62 ;  /* 0x0000003e00027c02 */ /* 0x000fe20008000f00 */
[----:B------:R-:W-:Y:S10]  /*10600*/  ENDCOLLECTIVE ;  /* 0x000000000000791b */ /* 0x000ff40003800000 */
.L_x_327:
[----:B------:R-:W-:Y:S05]  /*10610*/  BSYNC B1 ;  /* 0x0000000000017941 */ /* 0x000fea0003800000 */
.L_x_326:
[----:B------:R-:W-:Y:S05]  /*10620*/  BRA `(.L_x_328) ;  /* 0xffffffec00987947 */ /* 0x000fea000383ffff */
.L_x_306:
[----:B-1----:R1:W2:Y:S02]  /*10630*/  SYNCS.PHASECHK.TRANS64.TRYWAIT P1, [R13+URZ+0x28], R4 ;  /* 0x000028040d0075a7 */ /* 0x0022a4000802017f */
[----:B--2---:R-:W-:Y:S05]  /*10640*/  @!P1 NANOSLEEP.SYNCS 0x989680 ;  /* 0x009896800000995d */ /* 0x004fea0003900000 */
[----:B------:R-:W2:Y:S02]  /*10650*/  @!P1 SYNCS.PHASECHK.TRANS64 P1, [R13+URZ+0x28], R4 ;  /* 0x000028040d0095a7 */ /* 0x000ea4000802007f */
[----:B--2---:R-:W-:Y:S05]  /*10660*/  @!P1 BRA `(.L_x_306) ;  /* 0xfffffffc00f09947 */ /* 0x004fea000383ffff */
[----:B------:R-:W-:Y:S05]  /*10670*/  BRA `(.L_x_329) ;  /* 0xffffffec00d47947 */ /* 0x000fea000383ffff */
.L_x_315:
[----:B------:R-:W-:Y:S01]  /*10680*/  BSSY B0, `(.L_x_330) ;  /* 0x0000006000007945 */ /* 0x000fe20003800000 */
[----:B------:R-:W-:-:S07]  /*10690*/  IMAD.MOV.U32 R2, RZ, RZ, -0x1 ;  /* 0xffffffffff027424 */ /* 0x000fce00078e00ff */
[----:B01----:R-:W-:Y:S05]  /*106a0*/  WARPSYNC.COLLECTIVE R2, `(.L_x_331) ;  /* 0x00000000020c7348 */ /* 0x003fea0003c00000 */
[----:B------:R-:W-:Y:S02]  /*106b0*/  ELECT P1, UR62, PT ;  /* 0x00000000003e782f */ /* 0x000fe40003820000 */
[----:B------:R-:W-:Y:S01]  /*106c0*/  MOV R2, UR62 ;  /* 0x0000003e00027c02 */ /* 0x000fe20008000f00 */
[----:B01----:R-:W-:Y:S10]  /*106d0*/  ENDCOLLECTIVE ;  /* 0x000000000000791b */ /* 0x003ff40003800000 */
.L_x_331:
[----:B------:R-:W-:Y:S05]  /*106e0*/  BSYNC B0 ;  /* 0x0000000000007941 */ /* 0x000fea0003800000 */
.L_x_330:
[----:B------:R-:W-:Y:S01]  /*106f0*/  PLOP3.LUT P0, PT, P1, PT, PT, 0x80, 0x0 ;  /* 0x000000000000781c */ /* 0x000fe20000f0f070 */
[----:B------:R-:W-:-:S12]  /*10700*/  BRA `(.L_x_332) ;  /* 0xfffffff800647947 */ /* 0x000fd8000383ffff */
.L_x_319:
[----:B0-----:R0:W1:Y:S02]  /*10710*/  SYNCS.PHASECHK.TRANS64.TRYWAIT P0, [R7+URZ], R2 ;  /* 0x00000002070075a7 */ /* 0x001064000800017f */
[----:B-1----:R-:W-:Y:S05]  /*10720*/  @!P0 NANOSLEEP.SYNCS 0x989680 ;  /* 0x009896800000895d */ /* 0x002fea0003900000 */
[----:B------:R-:W1:Y:S02]  /*10730*/  @!P0 SYNCS.PHASECHK.TRANS64 P0, [R7+URZ], R2 ;  /* 0x00000002070085a7 */ /* 0x000e64000800007f */
[----:B-1----:R-:W-:Y:S05]  /*10740*/  @!P0 BRA `(.L_x_319) ;  /* 0xfffffffc00f08947 */ /* 0x002fea000383ffff */
[----:B------:R-:W-:Y:S05]  /*10750*/  BRA `(.L_x_333) ;  /* 0xfffffff800a87947 */ /* 0x000fea000383ffff */
.L_x_320:
[----:B0-----:R0:W1:Y:S02]  /*10760*/  SYNCS.PHASECHK.TRANS64.TRYWAIT P0, [R9+URZ], R4 ;  /* 0x00000004090075a7 */ /* 0x001064000800017f */
[----:B-1----:R-:W-:Y:S05]  /*10770*/  @!P0 NANOSLEEP.SYNCS 0x989680 ;  /* 0x009896800000895d */ /* 0x002fea0003900000 */
[----:B------:R-:W1:Y:S02]  /*10780*/  @!P0 SYNCS.PHASECHK.TRANS64 P0, [R9+URZ], R4 ;  /* 0x00000004090085a7 */ /* 0x000e64000800007f */
[----:B-1----:R-:W-:Y:S05]  /*10790*/  @!P0 BRA `(.L_x_320) ;  /* 0xfffffffc00f08947 */ /* 0x002fea000383ffff */
[----:B------:R-:W-:Y:S05]  /*107a0*/  BRA `(.L_x_334) ;  /* 0xfffffff800b87947 */ /* 0x000fea000383ffff */
.L_x_321:
[----:B0-----:R0:W1:Y:S02]  /*107b0*/  SYNCS.PHASECHK.TRANS64.TRYWAIT P0, [R6+URZ], R5 ;  /* 0x00000005060075a7 */ /* 0x001064000800017f */
[----:B-1----:R-:W-:Y:S05]  /*107c0*/  @!P0 NANOSLEEP.SYNCS 0x989680 ;  /* 0x009896800000895d */ /* 0x002fea0003900000 */
[----:B------:R-:W1:Y:S02]  /*107d0*/  @!P0 SYNCS.PHASECHK.TRANS64 P0, [R6+URZ], R5 ;  /* 0x00000005060085a7 */ /* 0x000e64000800007f */
[----:B-1----:R-:W-:Y:S05]  /*107e0*/  @!P0 BRA `(.L_x_321) ;  /* 0xfffffffc00f08947 */ /* 0x002fea000383ffff */
[----:B------:R-:W-:Y:S05]  /*107f0*/  BRA `(.L_x_335) ;  /* 0xfffffff800c87947 */ /* 0x000fea000383ffff */
.L_x_322:
[----:B-1----:R1:W2:Y:S02]  /*10800*/  SYNCS.PHASECHK.TRANS64.TRYWAIT P0, [R9+URZ], R4 ;  /* 0x00000004090075a7 */ /* 0x0022a4000800017f */
[----:B--2---:R-:W-:Y:S05]  /*10810*/  @!P0 NANOSLEEP.SYNCS 0x989680 ;  /* 0x009896800000895d */ /* 0x004fea0003900000 */
[----:B------:R-:W2:Y:S02]  /*10820*/  @!P0 SYNCS.PHASECHK.TRANS64 P0, [R9+URZ], R4 ;  /* 0x00000004090085a7 */ /* 0x000ea4000800007f */
[----:B--2---:R-:W-:Y:S05]  /*10830*/  @!P0 BRA `(.L_x_322) ;  /* 0xfffffffc00f08947 */ /* 0x004fea000383ffff */
[----:B------:R-:W-:Y:S05]  /*10840*/  BRA `(.L_x_336) ;  /* 0xfffffff800d07947 */ /* 0x000fea000383ffff */
.L_x_337:
[----:B------:R-:W-:-:S00]  /*10850*/  BRA `(.L_x_337) ;  /* 0xfffffffc00fc7947 */ /* 0x000fc0000383ffff */
[----:B------:R-:W-:-:S00]  /*10860*/  NOP ;  /* 0x0000000000007918 */ /* 0x000fc00000000000 */
        /* <DEDUP_REMOVED lines=9> */
.L_x_338:


//--------------------- .nv.shared._ZN7cutlass13device_kernelINS_4gemm6kernel13GemmUniversalIN4cute5tupleIJiiiiEEENS1_10collective13CollectiveMmaINS1_37MainloopSm90TmaGmmaWarpSpecializedFP8ILi5ENS5_IJNS4_1CILi2EEENSA_ILi1EEESC_EEENS1_32KernelTmaWarpSpecializedPingpongEEENS5_IJNSA_ILi64EEENSA_ILi256EEENSA_ILi128EEEEEENS_12float_e4m3_tENS5_IJlSC_lEEESK_SL_NS4_8TiledMMAINS4_8MMA_AtomIJNS4_4SM904GMMA31MMA_64x256x32_F32E4M3E4M3_SS_TNILNSP_7ScaleInE1ELSR_1EEEEEENS4_6LayoutINS5_IJSC_SC_SC_EEENS5_IJNSA_ILi0EEESW_SW_EEEEENS5_IJNS4_10UnderscoreESZ_SZ_EEEEENS4_13SM90_TMA_LOADENS4_14ComposedLayoutINS4_7SwizzleILi3ELi4ELi3EEENS4_18smem_ptr_flag_bitsILi8EEENSU_INS5_IJNSA_ILi8EEESI_EEENS5_IJSI_SC_EEEEEEEvNS4_8identityENS4_23SM90_TMA_LOAD_MULTICASTES1C_vS1D_EENS_8epilogue10collective6detail29Sm90TmaWarpSpecializedAdapterINS1H_15DefaultEpilogueISK_SL_SL_NS1G_6thread17LinearCombinationISK_Li1EffLNS1L_9ScaleType4KindE0ELNS_15FloatRoundStyleE2ESK_EENS1_15EpilogueDefaultEEEEEvvEEEEvNT_6ParamsE --------------------------
	.section	.nv.shared._ZN7cutlass13device_kernelINS_4gemm6kernel13GemmUniversalIN4cute5tupleIJiiiiEEENS1_10collective13CollectiveMmaINS1_37MainloopSm90TmaGmmaWarpSpecializedFP8ILi5ENS5_IJNS4_1CILi2EEENSA_ILi1EEESC_EEENS1_32KernelTmaWarpSpecializedPingpongEEENS5_IJNSA_ILi64EEENSA_ILi256EEENSA_ILi128EEEEEENS_12float_e4m3_tENS5_IJlSC_lEEESK_SL_NS4_8TiledMMAINS4_8MMA_AtomIJNS4_4SM904GMMA31MMA_64x256x32_F32E4M3E4M3_SS_TNILNSP_7ScaleInE1ELSR_1EEEEEENS4_6LayoutINS5_IJSC_SC_SC_EEENS5_IJNSA_ILi0EEESW_SW_EEEEENS5_IJNS4_10UnderscoreESZ_SZ_EEEEENS4_13SM90_TMA_LOADENS4_14ComposedLayoutINS4_7SwizzleILi3ELi4ELi3EEENS4_18smem_ptr_flag_bitsILi8EEENSU_INS5_IJNSA_ILi8EEESI_EEENS5_IJSI_SC_EEEEEEEvNS4_8identityENS4_23SM90_TMA_LOAD_MULTICASTES1C_vS1D_EENS_8epilogue10collective6detail29Sm90TmaWarpSpecializedAdapterINS1H_15DefaultEpilogueISK_SL_SL_NS1G_6thread17LinearCombinationISK_Li1EffLNS1L_9ScaleType4KindE0ELNS_15FloatRoundStyleE2ESK_EENS1_15EpilogueDefaultEEEEEvvEEEEvNT_6ParamsE,"aw",@nobits
	.sectionflags	@""
	.align	16
	.zero		1024


//--------------------- .nv.shared.reserved.0     --------------------------
	.section	.nv.shared.reserved.0,"aw",@nobits
	.weak		__nv_reservedSMEM_offset_0_alias
	.size		__nv_reservedSMEM_offset_0_alias, 0, 0
	.other		__nv_reservedSMEM_offset_0_alias,@"STO_CUDA_RESERVED_SHARED STV_DEFAULT"
__nv_reservedSMEM_offset_0_alias:
	.zero		0


//--------------------- .nv.global                --------------------------
	.section	.nv.global,"aw",@nobits
.nv.global:
	.type		_ZN39_INTERNAL_242b8d17_4_k_cu_c4d8b5ea_62074cute1_E,@object
	.size		_ZN39_INTERNAL_242b8d17_4_k_cu_c4d8b5ea_62074cute1_E,(_ZN39_INTERNAL_242b8d17_4_k_cu_c4d8b5ea_62074cuda3std3__45__cpo6cbeginE - _ZN39_INTERNAL_242b8d17_4_k_cu_c4d8b5ea_62074cute1_E)
_ZN39_INTERNAL_242b8d17_4_k_cu_c4d8b5ea_62074cute1_E:
	.zero		1
	.type		_ZN39_INTERNAL_242b8d17_4_k_cu_c4d8b5ea_62074cuda3std3__45__cpo6cbeginE,@object
	.size		_ZN39_INTERNAL_242b8d17_4_k_cu_c4d8b5ea_62074cuda3std3__45__cpo6cbeginE,(_ZN39_INTERNAL_242b8d17_4_k_cu_c4d8b5ea_62074cuda3std3__48in_placeE - _ZN39_INTERNAL_242b8d17_4_k_cu_c4d8b5ea_62074cuda3std3__45__cpo6cbeginE)
_ZN39_INTERNAL_242b8d17_4_k_cu_c4d8b5ea_62074cuda3std3__45__cpo6cbeginE:
	.zero		1
	.type		_ZN39_INTERNAL_242b8d17_4_k_cu_c4d8b5ea_62074cuda3std3__48in_placeE,@object
	.size		_ZN39_INTERNAL_242b8d17_4_k_cu_c4d8b5ea_62074cuda3std3__48in_placeE,(_ZN39_INTERNAL_242b8d17_4_k_cu_c4d8b5ea_62074cuda3std6ranges3__45__cpo9iter_moveE - _ZN39_INTERNAL_242b8d17_4_k_cu_c4d8b5ea_62074cuda3std3__48in_placeE)
_ZN39_INTERNAL_242b8d17_4_k_cu_c4d8b5ea_62074cuda3std3__48in_placeE:
	.zero		1
	.type		_ZN39_INTERNAL_242b8d17_4_k_cu_c4d8b5ea_62074cuda3std6ranges3__45__cpo9iter_moveE,@object
	.size		_ZN39_INTERNAL_242b8d17_4_k_cu_c4d8b5ea_62074cuda3std6ranges3__45__cpo9iter_moveE,(_ZN39_INTERNAL_242b8d17_4_k_cu_c4d8b5ea_62074cuda3std3__45__cpo5beginE - _ZN39_INTERNAL_242b8d17_4_k_cu_c4d8b5ea_62074cuda3std6ranges3__45__cpo9iter_moveE)
_ZN39_INTERNAL_242b8d17_4_k_cu_c4d8b5ea_62074cuda3std6ranges3__45__cpo9iter_moveE:
	.zero		1
	.type		_ZN39_INTERNAL_242b8d17_4_k_cu_c4d8b5ea_62074cuda3std3__45__cpo5beginE,@object
	.size		_ZN39_INTERNAL_242b8d17_4_k_cu_c4d8b5ea_62074cuda3std3__45__cpo5beginE,(_ZN39_INTERNAL_242b8d17_4_k_cu_c4d8b5ea_62074cuda3std3__441_GLOBAL__N__242b8d17_4_k_cu_c4d8b5ea_62076ignoreE - _ZN39_INTERNAL_242b8d17_4_k_cu_c4d8b5ea_62074cuda3std3__45__cpo5beginE)
_ZN39_INTERNAL_242b8d17_4_k_cu_c4d8b5ea_62074cuda3std3__45__cpo5beginE:
	.zero		1
	.type		_ZN39_INTERNAL_242b8d17_4_k_cu_c4d8b5ea_62074cuda3std3__441_GLOBAL__N__242b8d17_4_k_cu_c4d8b5ea_62076ignoreE,@object
	.size		_ZN39_INTERNAL_242b8d17_4_k_cu_c4d8b5ea_62074cuda3std3__441_GLOBAL__N__242b8d17_4_k_cu_c4d8b5ea_62076ignoreE,(_ZN39_INTERNAL_242b8d17_4_k_cu_c4d8b5ea_62074cute7productE - _ZN39_INTERNAL_242b8d17_4_k_cu_c4d8b5ea_62074cuda3std3__441_GLOBAL__N__242b8d17_4_k_cu_c4d8b5ea_62076ignoreE)
_ZN39_INTERNAL_242b8d17_4_k_cu_c4d8b5ea_62074cuda3std3__441_GLOBAL__N__242b8d17_4_k_cu_c4d8b5ea_62076ignoreE:
	.zero		1
	.type		_ZN39_INTERNAL_242b8d17_4_k_cu_c4d8b5ea_62074cute7productE,@object
	.size		_ZN39_INTERNAL_242b8d17_4_k_cu_c4d8b5ea_62074cute7productE,(_ZN39_INTERNAL_242b8d17_4_k_cu_c4d8b5ea_62074cuda3std3__45__cpo3endE - _ZN39_INTERNAL_242b8d17_4_k_cu_c4d8b5ea_62074cute7productE)
_ZN39_INTERNAL_242b8d17_4_k_cu_c4d8b5ea_62074cute7productE:
	.zero		1
	.type		_ZN39_INTERNAL_242b8d17_4_k_cu_c4d8b5ea_62074cuda3std3__45__cpo3endE,@object
	.size		_ZN39_INTERNAL_242b8d17_4_k_cu_c4d8b5ea_62074cuda3std3__45__cpo3endE,(_ZN39_INTERNAL_242b8d17_4_k_cu_c4d8b5ea_62074cuda3std3__419piecewise_constructE - _ZN39_INTERNAL_242b8d17_4_k_cu_c4d8b5ea_62074cuda3std3__45__cpo3endE)
_ZN39_INTERNAL_242b8d17_4_k_cu_c4d8b5ea_62074cuda3std3__45__cpo3endE:
	.zero		1
	.type		_ZN39_INTERNAL_242b8d17_4_k_cu_c4d8b5ea_62074cuda3std3__419piecewise_constructE,@object
	.size		_ZN39_INTERNAL_242b8d17_4_k_cu_c4d8b5ea_62074cuda3std3__419piecewise_constructE,(_ZN39_INTERNAL_242b8d17_4_k_cu_c4d8b5ea_62074cuda3std3__45__cpo4cendE - _ZN39_INTERNAL_242b8d17_4_k_cu_c4d8b5ea_62074cuda3std3__419piecewise_constructE)
_ZN39_INTERNAL_242b8d17_4_k_cu_c4d8b5ea_62074cuda3std3__419piecewise_constructE:
	.zero		1
	.type		_ZN39_INTERNAL_242b8d17_4_k_cu_c4d8b5ea_62074cuda3std3__45__cpo4cendE,@object
	.size		_ZN39_INTERNAL_242b8d17_4_k_cu_c4d8b5ea_62074cuda3std3__45__cpo4cendE,(_ZN39_INTERNAL_242b8d17_4_k_cu_c4d8b5ea_62074cuda3std6ranges3__45__cpo4swapE - _ZN39_INTERNAL_242b8d17_4_k_cu_c4d8b5ea_62074cuda3std3__45__cpo4cendE)
_ZN39_INTERNAL_242b8d17_4_k_cu_c4d8b5ea_62074cuda3std3__45__cpo4cendE:
	.zero		1
	.type		_ZN39_INTERNAL_242b8d17_4_k_cu_c4d8b5ea_62074cuda3std6ranges3__45__cpo4swapE,@object
	.size		_ZN39_INTERNAL_242b8d17_4_k_cu_c4d8b5ea_62074cuda3std6ranges3__45__cpo4swapE,(.L_7 - _ZN39_INTERNAL_242b8d17_4_k_cu_c4d8b5ea_62074cuda3std6ranges3__45__cpo4swapE)
_ZN39_INTERNAL_242b8d17_4_k_cu_c4d8b5ea_62074cuda3std6ranges3__45__cpo4swapE:
	.zero		1
.L_7:


//--------------------- .nv.constant0._ZN7cutlass13device_kernelINS_4gemm6kernel13GemmUniversalIN4cute5tupleIJiiiiEEENS1_10collective13CollectiveMmaINS1_37MainloopSm90TmaGmmaWarpSpecializedFP8ILi5ENS5_IJNS4_1CILi2EEENSA_ILi1EEESC_EEENS1_32KernelTmaWarpSpecializedPingpongEEENS5_IJNSA_ILi64EEENSA_ILi256EEENSA_ILi128EEEEEENS_12float_e4m3_tENS5_IJlSC_lEEESK_SL_NS4_8TiledMMAINS4_8MMA_AtomIJNS4_4SM904GMMA31MMA_64x256x32_F32E4M3E4M3_SS_TNILNSP_7ScaleInE1ELSR_1EEEEEENS4_6LayoutINS5_IJSC_SC_SC_EEENS5_IJNSA_ILi0EEESW_SW_EEEEENS5_IJNS4_10UnderscoreESZ_SZ_EEEEENS4_13SM90_TMA_LOADENS4_14ComposedLayoutINS4_7SwizzleILi3ELi4ELi3EEENS4_18smem_ptr_flag_bitsILi8EEENSU_INS5_IJNSA_ILi8EEESI_EEENS5_IJSI_SC_EEEEEEEvNS4_8identityENS4_23SM90_TMA_LOAD_MULTICASTES1C_vS1D_EENS_8epilogue10collective6detail29Sm90TmaWarpSpecializedAdapterINS1H_15DefaultEpilogueISK_SL_SL_NS1G_6thread17LinearCombinationISK_Li1EffLNS1L_9ScaleType4KindE0ELNS_15FloatRoundStyleE2ESK_EENS1_15EpilogueDefaultEEEEEvvEEEEvNT_6ParamsE --------------------------
	.section	.nv.constant0._ZN7cutlass13device_kernelINS_4gemm6kernel13GemmUniversalIN4cute5tupleIJiiiiEEENS1_10collective13CollectiveMmaINS1_37MainloopSm90TmaGmmaWarpSpecializedFP8ILi5ENS5_IJNS4_1CILi2EEENSA_ILi1EEESC_EEENS1_32KernelTmaWarpSpecializedPingpongEEENS5_IJNSA_ILi64EEENSA_ILi256EEENSA_ILi128EEEEEENS_12float_e4m3_tENS5_IJlSC_lEEESK_SL_NS4_8TiledMMAINS4_8MMA_AtomIJNS4_4SM904GMMA31MMA_64x256x32_F32E4M3E4M3_SS_TNILNSP_7ScaleInE1ELSR_1EEEEEENS4_6LayoutINS5_IJSC_SC_SC_EEENS5_IJNSA_ILi0EEESW_SW_EEEEENS5_IJNS4_10UnderscoreESZ_SZ_EEEEENS4_13SM90_TMA_LOADENS4_14ComposedLayoutINS4_7SwizzleILi3ELi4ELi3EEENS4_18smem_ptr_flag_bitsILi8EEENSU_INS5_IJNSA_ILi8EEESI_EEENS5_IJSI_SC_EEEEEEEvNS4_8identityENS4_23SM90_TMA_LOAD_MULTICASTES1C_vS1D_EENS_8epilogue10collective6detail29Sm90TmaWarpSpecializedAdapterINS1H_15DefaultEpilogueISK_SL_SL_NS1G_6thread17LinearCombinationISK_Li1EffLNS1L_9ScaleType4KindE0ELNS_15FloatRoundStyleE2ESK_EENS1_15EpilogueDefaultEEEEEvvEEEEvNT_6ParamsE,"a",@progbits
	.sectionflags	@""
	.align	4
.nv.constant0._ZN7cutlass13device_kernelINS_4gemm6kernel13GemmUniversalIN4cute5tupleIJiiiiEEENS1_10collective13CollectiveMmaINS1_37MainloopSm90TmaGmmaWarpSpecializedFP8ILi5ENS5_IJNS4_1CILi2EEENSA_ILi1EEESC_EEENS1_32KernelTmaWarpSpecializedPingpongEEENS5_IJNSA_ILi64EEENSA_ILi256EEENSA_ILi128EEEEEENS_12float_e4m3_tENS5_IJlSC_lEEESK_SL_NS4_8TiledMMAINS4_8MMA_AtomIJNS4_4SM904GMMA31MMA_64x256x32_F32E4M3E4M3_SS_TNILNSP_7ScaleInE1ELSR_1EEEEEENS4_6LayoutINS5_IJSC_SC_SC_EEENS5_IJNSA_ILi0EEESW_SW_EEEEENS5_IJNS4_10UnderscoreESZ_SZ_EEEEENS4_13SM90_TMA_LOADENS4_14ComposedLayoutINS4_7SwizzleILi3ELi4ELi3EEENS4_18smem_ptr_flag_bitsILi8EEENSU_INS5_IJNSA_ILi8EEESI_EEENS5_IJSI_SC_EEEEEEEvNS4_8identityENS4_23SM90_TMA_LOAD_MULTICASTES1C_vS1D_EENS_8epilogue10collective6detail29Sm90TmaWarpSpecializedAdapterINS1H_15DefaultEpilogueISK_SL_SL_NS1G_6thread17LinearCombinationISK_Li1EffLNS1L_9ScaleType4KindE0ELNS_15FloatRoundStyleE2ESK_EENS1_15EpilogueDefaultEEEEEvvEEEEvNT_6ParamsE:
	.zero		1664


//--------------------- SYMBOLS --------------------------

	.type		.nv.reservedSmem.offset0,@object
	.size		.nv.reservedSmem.offset0,0x4
